	.target	sm_100a

	.elftype	@"ET_EXEC"


//--------------------- .note.nv.tkinfo           --------------------------
	.section	.note.nv.tkinfo,"",@"SHT_NOTE"
	.sectionflags	@"SHF_NOTE_NV_TKINFO"
	.tkinfo
        /*0018*/ 	.word	0x00000081
        /*0030*/ 	.string	""
        /*0030*/ 	.string	"ptxas-blackwell"
        /*0030*/ 	.string	"Cuda compilation tools, release 12.9, V12.9.86"
        /*0030*/ 	.string	"Build cuda_12.9.r12.9/compiler.36037853_0"
        /*0030*/ 	.string	"-v  -suppress-debug-info  -lineinfo  -arch sm_100a "



//--------------------- .note.nv.cuver            --------------------------
	.section	.note.nv.cuver,"",@"SHT_NOTE"
	.sectionflags	@"SHF_NOTE_NV_CUVER"
        /*0018*/ 	.short	0x0001
        /*001a*/ 	.short	0x0064
        /*001c*/ 	.short	0x0001
        /*001e*/ 	.short	0x0000
        /*0020*/ 	.short	0x0001
        /*0022*/ 	.short	0x0000


//--------------------- .nv.info                  --------------------------
	.section	.nv.info,"",@"SHT_CUDA_INFO"
	.align	4


	//----- nvinfo : EIATTR_REGCOUNT
	.align		4
        /*0000*/ 	.byte	0x04, 0x2f
        /*0002*/ 	.short	(.L_4 - .L_3)
	.align		4
.L_3:
        /*0004*/ 	.word	index@(gluon_tcgen05)
        /*0008*/ 	.word	0x00000047


	//----- nvinfo : EIATTR_FRAME_SIZE
	.align		4
.L_4:
        /*000c*/ 	.byte	0x04, 0x11
        /*000e*/ 	.short	(.L_6 - .L_5)
	.align		4
.L_5:
        /*0010*/ 	.word	index@($__internal_2_$__cuda_sm10x_tcgen05_guardrail_trap_unallocated_columns_being_dealloced)
        /*0014*/ 	.word	0x00000000


	//----- nvinfo : EIATTR_FRAME_SIZE
	.align		4
.L_6:
        /*0018*/ 	.byte	0x04, 0x11
        /*001a*/ 	.short	(.L_8 - .L_7)
	.align		4
.L_7:
        /*001c*/ 	.word	index@($__internal_1_$__cuda_sm10x_tcgen05_guardrail_trap_phase_invalid_during_alloc)
        /*0020*/ 	.word	0x00000000


	//----- nvinfo : EIATTR_FRAME_SIZE
	.align		4
.L_8:
        /*0024*/ 	.byte	0x04, 0x11
        /*0026*/ 	.short	(.L_10 - .L_9)
	.align		4
.L_9:
        /*0028*/ 	.word	index@($__internal_0_$__cuda_sm10x_tcgen05_guardrail_trap_col_being_dealloced_not_returned_by_alloc)
        /*002c*/ 	.word	0x00000000


	//----- nvinfo : EIATTR_FRAME_SIZE
	.align		4
.L_10:
        /*0030*/ 	.byte	0x04, 0x11
        /*0032*/ 	.short	(.L_12 - .L_11)
	.align		4
.L_11:
        /*0034*/ 	.word	index@(gluon_tcgen05)
        /*0038*/ 	.word	0x00000000


	//----- nvinfo : EIATTR_MIN_STACK_SIZE
	.align		4
.L_12:
        /*003c*/ 	.byte	0x04, 0x12
        /*003e*/ 	.short	(.L_14 - .L_13)
	.align		4
.L_13:
        /*0040*/ 	.word	index@(gluon_tcgen05)
        /*0044*/ 	.word	0x00000000
.L_14:


//--------------------- .nv.info.gluon_tcgen05    --------------------------
	.section	.nv.info.gluon_tcgen05,"",@"SHT_CUDA_INFO"
	.sectionflags	@""
	.align	4


	//----- nvinfo : EIATTR_CUDA_API_VERSION
	.align		4
        /*0000*/ 	.byte	0x04, 0x37
        /*0002*/ 	.short	(.L_16 - .L_15)
.L_15:
        /*0004*/ 	.word	0x00000081


	//----- nvinfo : EIATTR_KPARAM_INFO
	.align		4
.L_16:
        /*0008*/ 	.byte	0x04, 0x17
        /*000a*/ 	.short	(.L_18 - .L_17)
.L_17:
        /*000c*/ 	.word	0x00000000
        /*0010*/ 	.short	0x000a
        /*0012*/ 	.short	0x0048
        /*0014*/ 	.byte	0x00, 0xf4, 0x21, 0x00


	//----- nvinfo : EIATTR_KPARAM_INFO
	.align		4
.L_18:
        /*0018*/ 	.byte	0x04, 0x17
        /*001a*/ 	.short	(.L_20 - .L_19)
.L_19:
        /*001c*/ 	.word	0x00000000
        /*0020*/ 	.short	0x0009
        /*0022*/ 	.short	0x0040
        /*0024*/ 	.byte	0x00, 0xf4, 0x21, 0x00


	//----- nvinfo : EIATTR_KPARAM_INFO
	.align		4
.L_20:
        /*0028*/ 	.byte	0x04, 0x17
        /*002a*/ 	.short	(.L_22 - .L_21)
.L_21:
        /*002c*/ 	.word	0x00000000
        /*0030*/ 	.short	0x0008
        /*0032*/ 	.short	0x0038
        /*0034*/ 	.byte	0x00, 0xf0, 0x21, 0x00


	//----- nvinfo : EIATTR_KPARAM_INFO
	.align		4
.L_22:
        /*0038*/ 	.byte	0x04, 0x17
        /*003a*/ 	.short	(.L_24 - .L_23)
.L_23:
        /*003c*/ 	.word	0x00000000
        /*0040*/ 	.short	0x0007
        /*0042*/ 	.short	0x0030
        /*0044*/ 	.byte	0x00, 0xf0, 0x21, 0x00


	//----- nvinfo : EIATTR_KPARAM_INFO
	.align		4
.L_24:
        /*0048*/ 	.byte	0x04, 0x17
        /*004a*/ 	.short	(.L_26 - .L_25)
.L_25:
        /*004c*/ 	.word	0x00000000
        /*0050*/ 	.short	0x0006
        /*0052*/ 	.short	0x0028
        /*0054*/ 	.byte	0x00, 0xf0, 0x21, 0x00


	//----- nvinfo : EIATTR_KPARAM_INFO
	.align		4
.L_26:
        /*0058*/ 	.byte	0x04, 0x17
        /*005a*/ 	.short	(.L_28 - .L_27)
.L_27:
        /*005c*/ 	.word	0x00000000
        /*0060*/ 	.short	0x0005
        /*0062*/ 	.short	0x0020
        /*0064*/ 	.byte	0x00, 0xf0, 0x11, 0x00


	//----- nvinfo : EIATTR_KPARAM_INFO
	.align		4
.L_28:
        /*0068*/ 	.byte	0x04, 0x17
        /*006a*/ 	.short	(.L_30 - .L_29)
.L_29:
        /*006c*/ 	.word	0x00000000
        /*0070*/ 	.short	0x0004
        /*0072*/ 	.short	0x001c
        /*0074*/ 	.byte	0x00, 0xf0, 0x11, 0x00


	//----- nvinfo : EIATTR_KPARAM_INFO
	.align		4
.L_30:
        /*0078*/ 	.byte	0x04, 0x17
        /*007a*/ 	.short	(.L_32 - .L_31)
.L_31:
        /*007c*/ 	.word	0x00000000
        /*0080*/ 	.short	0x0003
        /*0082*/ 	.short	0x0018
        /*0084*/ 	.byte	0x00, 0xf0, 0x11, 0x00


	//----- nvinfo : EIATTR_KPARAM_INFO
	.align		4
.L_32:
        /*0088*/ 	.byte	0x04, 0x17
        /*008a*/ 	.short	(.L_34 - .L_33)
.L_33:
        /*008c*/ 	.word	0x00000000
        /*0090*/ 	.short	0x0002
        /*0092*/ 	.short	0x0010
        /*0094*/ 	.byte	0x00, 0xf4, 0x21, 0x00


	//----- nvinfo : EIATTR_KPARAM_INFO
	.align		4
.L_34:
        /*0098*/ 	.byte	0x04, 0x17
        /*009a*/ 	.short	(.L_36 - .L_35)
.L_35:
        /*009c*/ 	.word	0x00000000
        /*00a0*/ 	.short	0x0001
        /*00a2*/ 	.short	0x0008
        /*00a4*/ 	.byte	0x00, 0xf4, 0x21, 0x00


	//----- nvinfo : EIATTR_KPARAM_INFO
	.align		4
.L_36:
        /*00a8*/ 	.byte	0x04, 0x17
        /*00aa*/ 	.short	(.L_38 - .L_37)
.L_37:
        /*00ac*/ 	.word	0x00000000
        /*00b0*/ 	.short	0x0000
        /*00b2*/ 	.short	0x0000
        /*00b4*/ 	.byte	0x00, 0xf4, 0x21, 0x00


	//----- nvinfo : EIATTR_AT_ENTRY_FRAGMENTS
	.align		4
.L_38:
        /*00b8*/ 	.byte	0x04, 0x4f
        /*00ba*/ 	.short	(.L_40 - .L_39)


	//   ....[0]....
.L_39:
        /*00bc*/ 	.word	0x00000004


	//----- nvinfo : EIATTR_RESERVED_SMEM_USED
	.align		4
.L_40:
        /*00c0*/ 	.byte	0x01, 0x41
	.zero		2


	//----- nvinfo : EIATTR_SPARSE_MMA_MASK
	.align		4
        /*00c4*/ 	.byte	0x03, 0x50
        /*00c6*/ 	.short	0x0000


	//----- nvinfo : EIATTR_TCGEN05_1CTA_USED
	.align		4
        /*00c8*/ 	.byte	0x01, 0x51
	.zero		2


	//----- nvinfo : EIATTR_MAXREG_COUNT
	.align		4
        /*00cc*/ 	.byte	0x03, 0x1b
        /*00ce*/ 	.short	0x00ff


	//----- nvinfo : EIATTR_NUM_BARRIERS
	.align		4
        /*00d0*/ 	.byte	0x02, 0x4c
        /*00d2*/ 	.byte	0x01
	.zero		1


	//----- nvinfo : EIATTR_INT_WARP_WIDE_INSTR_OFFSETS
	.align		4
        /*00d4*/ 	.byte	0x04, 0x31
        /*00d6*/ 	.short	(.L_42 - .L_41)


	//   ....[0]....
.L_41:
        /*00d8*/ 	.word	0x00001620


	//   ....[1]....
        /*00dc*/ 	.word	0x00001640


	//   ....[2]....
        /*00e0*/ 	.word	0x000016c0


	//   ....[3]....
        /*00e4*/ 	.word	0x00001a90


	//   ....[4]....
        /*00e8*/ 	.word	0x00001aa0


	//   ....[5]....
        /*00ec*/ 	.word	0x00001ab0


	//   ....[6]....
        /*00f0*/ 	.word	0x00001ac0


	//   ....[7]....
        /*00f4*/ 	.word	0x00001d60


	//   ....[8]....
        /*00f8*/ 	.word	0x00001d70


	//   ....[9]....
        /*00fc*/ 	.word	0x00001ef0


	//   ....[10]....
        /*0100*/ 	.word	0x00001f40


	//   ....[11]....
        /*0104*/ 	.word	0x00001f50


	//   ....[12]....
        /*0108*/ 	.word	0x00001f80


	//   ....[13]....
        /*010c*/ 	.word	0x00002190


	//   ....[14]....
        /*0110*/ 	.word	0x000021a0


	//   ....[15]....
        /*0114*/ 	.word	0x000024f0


	//   ....[16]....
        /*0118*/ 	.word	0x00002500


	//   ....[17]....
        /*011c*/ 	.word	0x00002970


	//   ....[18]....
        /*0120*/ 	.word	0x000029c0


	//----- nvinfo : EIATTR_COOP_GROUP_MASK_REGIDS
	.align		4
.L_42:
        /*0124*/ 	.byte	0x04, 0x29
        /*0126*/ 	.short	(.L_44 - .L_43)


	//   ....[0]....
.L_43:
        /*0128*/ 	.word	0xffffffff


	//   ....[1]....
        /*012c*/ 	.word	0xffffffff


	//   ....[2]....
        /*0130*/ 	.word	0xffffffff


	//   ....[3]....
        /*0134*/ 	.word	0xffffffff


	//   ....[4]....
        /*0138*/ 	.word	0xffffffff


	//   ....[5]....
        /*013c*/ 	.word	0xffffffff


	//   ....[6]....
        /*0140*/ 	.word	0xffffffff


	//   ....[7]....
        /*0144*/ 	.word	0xffffffff


	//   ....[8]....
        /*0148*/ 	.word	0xffffffff


	//   ....[9]....
        /*014c*/ 	.word	0xffffffff


	//----- nvinfo : EIATTR_COOP_GROUP_INSTR_OFFSETS
	.align		4
.L_44:
        /*0150*/ 	.byte	0x04, 0x28
        /*0152*/ 	.short	(.L_46 - .L_45)


	//   ....[0]....
.L_45:
        /*0154*/ 	.word	0x00000050


	//   ....[1]....
        /*0158*/ 	.word	0x00000310


	//   ....[2]....
        /*015c*/ 	.word	0x000004f0


	//   ....[3]....
        /*0160*/ 	.word	0x000009a0


	//   ....[4]....
        /*0164*/ 	.word	0x00000ae0


	//   ....[5]....
        /*0168*/ 	.word	0x00000f50


	//   ....[6]....
        /*016c*/ 	.word	0x00001090


	//   ....[7]....
        /*0170*/ 	.word	0x000014e0


	//   ....[8]....
        /*0174*/ 	.word	0x00002800


	//   ....[9]....
        /*0178*/ 	.word	0x00002a70


	//----- nvinfo : EIATTR_VRC_CTA_INIT_COUNT
	.align		4
.L_46:
        /*017c*/ 	.byte	0x02, 0x4a
        /*017e*/ 	.byte	0x80
	.zero		1


	//----- nvinfo : EIATTR_MBARRIER_INSTR_OFFSETS
	.align		4
        /*0180*/ 	.byte	0x04, 0x39
        /*0182*/ 	.short	(.L_48 - .L_47)


	//   ....[0]....
.L_47:
        /*0184*/ 	.word	0x000016e0
        /*0188*/ 	.word	0x000000ff
        /*018c*/ 	.word	0x0000c000
        /*0190*/ 	.short	0x0100
        /*0192*/ 	.byte	0x08
	.zero		1


	//   ....[1]....
        /*0194*/ 	.word	0x000016f0
        /*0198*/ 	.word	0x000000ff
        /*019c*/ 	.word	0x0000c020
        /*01a0*/ 	.short	0x0100
        /*01a2*/ 	.byte	0x08
	.zero		1


	//   ....[2]....
        /*01a4*/ 	.word	0x000017a0
        /*01a8*/ 	.word	0x000000ff
        /*01ac*/ 	.word	0x0000c008
        /*01b0*/ 	.short	0x0100
        /*01b2*/ 	.byte	0x08
	.zero		1


	//   ....[3]....
        /*01b4*/ 	.word	0x000017b0
        /*01b8*/ 	.word	0x000000ff
        /*01bc*/ 	.word	0x0000c028
        /*01c0*/ 	.short	0x0100
        /*01c2*/ 	.byte	0x08
	.zero		1


	//   ....[4]....
        /*01c4*/ 	.word	0x00001890
        /*01c8*/ 	.word	0x000000ff
        /*01cc*/ 	.word	0x0000c010
        /*01d0*/ 	.short	0x0100
        /*01d2*/ 	.byte	0x08
	.zero		1


	//   ....[5]....
        /*01d4*/ 	.word	0x000018a0
        /*01d8*/ 	.word	0x000000ff
        /*01dc*/ 	.word	0x0000c030
        /*01e0*/ 	.short	0x0100
        /*01e2*/ 	.byte	0x08
	.zero		1


	//   ....[6]....
        /*01e4*/ 	.word	0x000019b0
        /*01e8*/ 	.word	0x000000ff
        /*01ec*/ 	.word	0x0000c018
        /*01f0*/ 	.short	0x0100
        /*01f2*/ 	.byte	0x08
	.zero		1


	//   ....[7]....
        /*01f4*/ 	.word	0x000019c0
        /*01f8*/ 	.word	0x000000ff
        /*01fc*/ 	.word	0x0000c038
        /*0200*/ 	.short	0x0100
        /*0202*/ 	.byte	0x08
	.zero		1


	//   ....[8]....
        /*0204*/ 	.word	0x00001ba0
        /*0208*/ 	.word	0x000000ff
        /*020c*/ 	.word	0x0000c000
        /*0210*/ 	.short	0x010a
        /*0212*/ 	.byte	0x08
	.zero		1


	//   ....[9]....
        /*0214*/ 	.word	0x00001dc0
        /*0218*/ 	.word	0x000000ff
        /*021c*/ 	.word	0x0000c020
        /*0220*/ 	.short	0x010a
        /*0222*/ 	.byte	0x08
	.zero		1


	//   ....[10]....
        /*0224*/ 	.word	0x00001ff0
        /*0228*/ 	.word	0x000000ff
        /*022c*/ 	.word	0x0000c000
        /*0230*/ 	.short	0x010a
        /*0232*/ 	.byte	0x1c
	.zero		1


	//   ....[11]....
        /*0234*/ 	.word	0x000021e0
        /*0238*/ 	.word	0x000000ff
        /*023c*/ 	.word	0x0000c020
        /*0240*/ 	.short	0x010a
        /*0242*/ 	.byte	0x1c
	.zero		1


	//   ....[12]....
        /*0244*/ 	.word	0x000022b0
        /*0248*/ 	.word	0x000000ff
        /*024c*/ 	.word	0x0000c000
        /*0250*/ 	.short	0x0108
        /*0252*/ 	.byte	0x08
	.zero		1


	//   ....[13]....
        /*0254*/ 	.word	0x000022c0
        /*0258*/ 	.word	0x000000ff
        /*025c*/ 	.word	0x0000c020
        /*0260*/ 	.short	0x0108
        /*0262*/ 	.byte	0x08
	.zero		1


	//   ....[14]....
        /*0264*/ 	.word	0x00002310
        /*0268*/ 	.word	0x000000ff
        /*026c*/ 	.word	0x0000c008
        /*0270*/ 	.short	0x0108
        /*0272*/ 	.byte	0x08
	.zero		1


	//   ....[15]....
        /*0274*/ 	.word	0x00002320
        /*0278*/ 	.word	0x000000ff
        /*027c*/ 	.word	0x0000c028
        /*0280*/ 	.short	0x0108
        /*0282*/ 	.byte	0x08
	.zero		1


	//   ....[16]....
        /*0284*/ 	.word	0x00002370
        /*0288*/ 	.word	0x000000ff
        /*028c*/ 	.word	0x0000c010
        /*0290*/ 	.short	0x0108
        /*0292*/ 	.byte	0x08
	.zero		1


	//   ....[17]....
        /*0294*/ 	.word	0x00002380
        /*0298*/ 	.word	0x000000ff
        /*029c*/ 	.word	0x0000c030
        /*02a0*/ 	.short	0x0108
        /*02a2*/ 	.byte	0x08
	.zero		1


	//   ....[18]....
        /*02a4*/ 	.word	0x000023d0
        /*02a8*/ 	.word	0x000000ff
        /*02ac*/ 	.word	0x0000c018
        /*02b0*/ 	.short	0x0108
        /*02b2*/ 	.byte	0x08
	.zero		1


	//   ....[19]....
        /*02b4*/ 	.word	0x000023e0
        /*02b8*/ 	.word	0x000000ff
        /*02bc*/ 	.word	0x0000c038
        /*02c0*/ 	.short	0x0108
        /*02c2*/ 	.byte	0x08
	.zero		1


	//   ....[20]....
        /*02c4*/ 	.word	0x00002a90
        /*02c8*/ 	.word	0x000000ff
        /*02cc*/ 	.word	0x0000c000
        /*02d0*/ 	.short	0x010a
        /*02d2*/ 	.byte	0x08
	.zero		1


	//   ....[21]....
        /*02d4*/ 	.word	0x00002ac0
        /*02d8*/ 	.word	0x000000ff
        /*02dc*/ 	.word	0x0000c020
        /*02e0*/ 	.short	0x010a
        /*02e2*/ 	.byte	0x08
	.zero		1


	//   ....[22]....
        /*02e4*/ 	.word	0x00002af0
        /*02e8*/ 	.word	0x000000ff
        /*02ec*/ 	.word	0x0000c000
        /*02f0*/ 	.short	0x010a
        /*02f2*/ 	.byte	0x1c
	.zero		1


	//   ....[23]....
        /*02f4*/ 	.word	0x00002b20
        /*02f8*/ 	.word	0x000000ff
        /*02fc*/ 	.word	0x0000c020
        /*0300*/ 	.short	0x010a
        /*0302*/ 	.byte	0x1c
	.zero		1


	//----- nvinfo : EIATTR_NUM_MBARRIERS
	.align		4
.L_48:
        /*0304*/ 	.byte	0x03, 0x38
        /*0306*/ 	.short	0x0008


	//----- nvinfo : EIATTR_EXIT_INSTR_OFFSETS
	.align		4
        /*0308*/ 	.byte	0x04, 0x1c
        /*030a*/ 	.short	(.L_50 - .L_49)


	//   ....[0]....
.L_49:
        /*030c*/ 	.word	0x00002a80


	//----- nvinfo : EIATTR_REQNTID
	.align		4
.L_50:
        /*0310*/ 	.byte	0x04, 0x10
        /*0312*/ 	.short	(.L_52 - .L_51)
.L_51:
        /*0314*/ 	.word	0x00000080
        /*0318*/ 	.word	0x00000001
        /*031c*/ 	.word	0x00000001


	//----- nvinfo : EIATTR_CRS_STACK_SIZE
	.align		4
.L_52:
        /*0320*/ 	.byte	0x04, 0x1e
        /*0322*/ 	.short	(.L_54 - .L_53)
.L_53:
        /*0324*/ 	.word	0x00000000


	//----- nvinfo : EIATTR_CBANK_PARAM_SIZE
	.align		4
.L_54:
        /*0328*/ 	.byte	0x03, 0x19
        /*032a*/ 	.short	0x0050


	//----- nvinfo : EIATTR_PARAM_CBANK
	.align		4
        /*032c*/ 	.byte	0x04, 0x0a
        /*032e*/ 	.short	(.L_56 - .L_55)
	.align		4
.L_55:
        /*0330*/ 	.word	index@(.nv.constant0.gluon_tcgen05)
        /*0334*/ 	.short	0x0380
        /*0336*/ 	.short	0x0050


	//----- nvinfo : EIATTR_SW_WAR
	.align		4
.L_56:
        /*0338*/ 	.byte	0x04, 0x36
        /*033a*/ 	.short	(.L_58 - .L_57)
.L_57:
        /*033c*/ 	.word	0x00000008
.L_58:


//--------------------- .nv.compat                --------------------------
	.section	.nv.compat,"",@"SHT_CUDA_COMPAT_INFO"
	.align	4
        /*0000*/ 	.byte	0x02, 0x02, 0x02, 0x00, 0x02, 0x05, 0x05, 0x00, 0x02, 0x03, 0x03, 0x00, 0x02, 0x06, 0x01, 0x00


//--------------------- .nv.callgraph             --------------------------
	.section	.nv.callgraph,"",@"SHT_CUDA_CALLGRAPH"
	.align	4
	.sectionentsize	8
	.align		4
        /*0000*/ 	.word	0x00000000
	.align		4
        /*0004*/ 	.word	0xffffffff
	.align		4
        /*0008*/ 	.word	0x00000000
	.align		4
        /*000c*/ 	.word	0xfffffffe
	.align		4
        /*0010*/ 	.word	0x00000000
	.align		4
        /*0014*/ 	.word	0xfffffffd
	.align		4
        /*0018*/ 	.word	0x00000000
	.align		4
        /*001c*/ 	.word	0xfffffffc


//--------------------- .text.gluon_tcgen05       --------------------------
	.section	.text.gluon_tcgen05,"ax",@progbits
	.align	128
        .global         gluon_tcgen05
        .type           gluon_tcgen05,@function
        .size           gluon_tcgen05,(.L_x_85 - gluon_tcgen05)
        .other          gluon_tcgen05,@"STO_CUDA_ENTRY STV_DEFAULT"
gluon_tcgen05:
.text.gluon_tcgen05:
[----:B------:R-:W1:Y:S01]  /*0000*/  LDC R1, c[0x0][0x37c] ;  /* 0x0000df00ff017b82 */ /* 0x000e620000000800 */
[----:B------:R-:W2:Y:S02]  /*0010*/  S2R R0, SR_TID.X ;  /* 0x0000000000007919 */ /* 0x000ea40000002100 */
[----:B--2---:R-:W-:-:S13]  /*0020*/  ISETP.GE.U32.AND P2, PT, R0, 0x20, PT ;  /* 0x000000200000780c */ /* 0x004fda0003f46070 */
[----:B------:R-:W-:Y:S05]  /*0030*/  @P2 BRA `(.L_x_0) ;  /* 0x0000000000b82947 */ /* 0x000fea0003800000 */
[----:B------:R-:W2:Y:S01]  /*0040*/  S2UR UR6, SR_CgaCtaId ;  /* 0x00000000000679c3 */ /* 0x000ea20000008800 */
[----:B------:R-:W-:Y:S01]  /*0050*/  NOP ;  /* 0x0000000000007918 */ /* 0x000fe20000000000 */
[----:B------:R-:W-:Y:S02]  /*0060*/  UMOV UR4, 0x40 ;  /* 0x0000004000047882 */ /* 0x000fe40000000000 */
[----:B--2---:R-:W-:-:S09]  /*0070*/  ULEA UR4, UR6, UR4, 0x18 ;  /* 0x0000000406047291 */ /* 0x004fd2000f8ec0ff */
[----:B------:R-:W2:Y:S01]  /*0080*/  LDS.U8 R2, [UR4] ;  /* 0x00000004ff027984 */ /* 0x000ea20008000000 */
[----:B------:R-:W-:Y:S02]  /*0090*/  UMOV UR4, 0x400 ;  /* 0x0000040000047882 */ /* 0x000fe40000000000 */
[----:B------:R-:W-:Y:S01]  /*00a0*/  ULEA UR4, UR6, UR4, 0x18 ;  /* 0x0000000406047291 */ /* 0x000fe2000f8ec0ff */
[----:B--2---:R-:W-:-:S13]  /*00b0*/  ISETP.NE.AND P0, PT, R2, RZ, PT ;  /* 0x000000ff0200720c */ /* 0x004fda0003f05270 */
[----:B------:R-:W-:Y:S05]  /*00c0*/  @P0 BRA `(.L_x_1) ;  /* 0x00000000007c0947 */ /* 0x000fea0003800000 */
[----:B------:R-:W-:-:S13]  /*00d0*/  ELECT P0, URZ, PT ;  /* 0x0000000000ff782f */ /* 0x000fda0003800000 */
[----:B------:R-:W-:Y:S05]  /*00e0*/  @!P0 BRA `(.L_x_2) ;  /* 0x0000000000848947 */ /* 0x000fea0003800000 */
[----:B------:R-:W-:Y:S01]  /*00f0*/  UMOV UR5, 0x2 ;  /* 0x0000000200057882 */ /* 0x000fe20000000000 */
[----:B------:R-:W-:Y:S02]  /*0100*/  IMAD.MOV.U32 R5, RZ, RZ, 0x1 ;  /* 0x00000001ff057424 */ /* 0x000fe400078e00ff */
[----:B------:R-:W-:Y:S02]  /*0110*/  IMAD.MOV.U32 R3, RZ, RZ, 0x3 ;  /* 0x00000003ff037424 */ /* 0x000fe400078e00ff */
[----:B------:R-:W-:Y:S04]  /*0120*/  DEPBAR.LE SB2, 0x36 ;  /* 0x0000ad800000791a */ /* 0x000fe80000000000 */
[----:B------:R-:W2:Y:S02]  /*0130*/  UTCATOMSWS.FIND_AND_SET.ALIGN UP0, UR5, UR5 ;  /* 0x00000005000575e3 */ /* 0x000ea40008000800 */
[----:B--2---:R-:W-:-:S04]  /*0140*/  PLOP3.LUT P0, PT, PT, PT, UP0, 0x80, 0x8 ;  /* 0x000000000008781c */ /* 0x004fc80003f0f008 */
[----:B------:R-:W-:-:S04]  /*0150*/  SEL R2, RZ, 0xffffffff, !P0 ;  /* 0xffffffffff027807 */ /* 0x000fc80004000000 */
[----:B------:R-:W-:Y:S01]  /*0160*/  ISETP.NE.AND P0, PT, R2, RZ, PT ;  /* 0x000000ff0200720c */ /* 0x000fe20003f05270 */
[----:B------:R-:W-:-:S12]  /*0170*/  IMAD.U32 R2, RZ, RZ, UR5 ;  /* 0x00000005ff027e24 */ /* 0x000fd8000f8e00ff */
[----:B------:R-:W-:Y:S05]  /*0180*/  @P0 BRA `(.L_x_3) ;  /* 0x0000000000240947 */ /* 0x000fea0003800000 */
.L_x_4:
[----:B------:R-:W-:Y:S05]  /*0190*/  NANOSLEEP 0x64 ;  /* 0x000000640000795d */ /* 0x000fea0003800000 */
[----:B------:R-:W-:-:S05]  /*01a0*/  UMOV UR5, 0x2 ;  /* 0x0000000200057882 */ /* 0x000fca0000000000 */
[----:B------:R-:W-:Y:S04]  /*01b0*/  DEPBAR.LE SB2, 0x36 ;  /* 0x0000ad800000791a */ /* 0x000fe80000000000 */
[----:B------:R-:W2:Y:S02]  /*01c0*/  UTCATOMSWS.FIND_AND_SET.ALIGN UP0, UR5, UR5 ;  /* 0x00000005000575e3 */ /* 0x000ea40008000800 */
[----:B--2---:R-:W-:-:S04]  /*01d0*/  PLOP3.LUT P0, PT, PT, PT, UP0, 0x80, 0x8 ;  /* 0x000000000008781c */ /* 0x004fc80003f0f008 */
[----:B------:R-:W-:-:S04]  /*01e0*/  SEL R2, RZ, 0xffffffff, !P0 ;  /* 0xffffffffff027807 */ /* 0x000fc80004000000 */
[----:B------:R-:W-:Y:S01]  /*01f0*/  ISETP.NE.AND P0, PT, R2, RZ, PT ;  /* 0x000000ff0200720c */ /* 0x000fe20003f05270 */
[----:B------:R-:W-:-:S12]  /*0200*/  IMAD.U32 R2, RZ, RZ, UR5 ;  /* 0x00000005ff027e24 */ /* 0x000fd8000f8e00ff */
[----:B------:R-:W-:Y:S05]  /*0210*/  @!P0 BRA `(.L_x_4) ;  /* 0xfffffffc00dc8947 */ /* 0x000fea000383ffff */
.L_x_3:
[C---:B------:R-:W-:Y:S01]  /*0220*/  VIADD R4, R2.reuse, 0x10 ;  /* 0x0000001002047836 */ /* 0x040fe20000000000 */
[----:B------:R-:W-:Y:S01]  /*0230*/  UMOV UR5, 0x50 ;  /* 0x0000005000057882 */ /* 0x000fe20000000000 */
[----:B------:R-:W-:Y:S01]  /*0240*/  SHF.L.U32 R3, R3, R2, RZ ;  /* 0x0000000203037219 */ /* 0x000fe200000006ff */
[----:B------:R-:W-:Y:S01]  /*0250*/  ULEA UR5, UR6, UR5, 0x18 ;  /* 0x0000000506057291 */ /* 0x000fe2000f8ec0ff */
[----:B------:R-:W-:Y:S01]  /*0260*/  IMAD.SHL.U32 R2, R2, 0x20, RZ ;  /* 0x0000002002027824 */ /* 0x000fe200078e00ff */
[----:B------:R-:W-:-:S04]  /*0270*/  SHF.L.U32 R4, R5, R4, RZ ;  /* 0x0000000405047219 */ /* 0x000fc800000006ff */
[----:B------:R-:W-:-:S05]  /*0280*/  LOP3.LUT R3, R4, R3, RZ, 0xfc, !PT ;  /* 0x0000000304037212 */ /* 0x000fca00078efcff */
[----:B------:R2:W-:Y:S04]  /*0290*/  ATOMS.OR RZ, [UR5], R3 ;  /* 0x00000003ffff798c */ /* 0x0005e8000b000005 */
[----:B------:R2:W-:Y:S01]  /*02a0*/  STS [UR4], R2 ;  /* 0x00000002ff007988 */ /* 0x0005e20008000804 */
[----:B------:R-:W-:Y:S05]  /*02b0*/  BRA `(.L_x_2) ;  /* 0x0000000000107947 */ /* 0x000fea0003800000 */
.L_x_1:
[----:B------:R-:W-:Y:S01]  /*02c0*/  IMAD.MOV.U32 R3, RZ, RZ, -0x1 ;  /* 0xffffffffff037424 */ /* 0x000fe200078e00ff */
[----:B------:R-:W-:-:S04]  /*02d0*/  MOV R2, 0x300 ;  /* 0x0000030000027802 */ /* 0x000fc80000000f00 */
[----:B------:R2:W-:Y:S03]  /*02e0*/  STS [UR4], R3 ;  /* 0x00000003ff007988 */ /* 0x0005e60008000804 */
[----:B-12---:R-:W-:Y:S05]  /*02f0*/  CALL.REL.NOINC `($__internal_1_$__cuda_sm10x_tcgen05_guardrail_trap_phase_invalid_during_alloc) ;  /* 0x0000002800207944 */ /* 0x006fea0003c00000 */
.L_x_2:
[----:B------:R-:W-:Y:S05]  /*0300*/  WARPSYNC.ALL ;  /* 0x0000000000007948 */ /* 0x000fea0003800000 */
[----:B------:R-:W-:Y:S01]  /*0310*/  NOP ;  /* 0x0000000000007918 */ /* 0x000fe20000000000 */
.L_x_0:
[----:B------:R-:W3:Y:S08]  /*0320*/  S2UR UR4, SR_CgaCtaId ;  /* 0x00000000000479c3 */ /* 0x000ef00000008800 */
[----:B------:R-:W-:Y:S01]  /*0330*/  BAR.SYNC.DEFER_BLOCKING 0x0 ;  /* 0x0000000000007b1d */ /* 0x000fe20000010000 */
[----:B------:R-:W-:-:S05]  /*0340*/  LOP3.LUT R68, R0, 0x7f, RZ, 0xc0, !PT ;  /* 0x0000007f00447812 */ /* 0x000fca00078ec0ff */
[----:B------:R-:W-:Y:S02]  /*0350*/  UMOV UR8, 0x400 ;  /* 0x0000040000087882 */ /* 0x000fe40000000000 */
[----:B------:R-:W4:Y:S08]  /*0360*/  LDC R10, c[0x0][0x3a0] ;  /* 0x0000e800ff0a7b82 */ /* 0x000f300000000800 */
[----:B------:R-:W5:Y:S01]  /*0370*/  S2UR UR9, SR_CTAID.Y ;  /* 0x00000000000979c3 */ /* 0x000f620000002600 */
[----:B---3--:R-:W-:-:S09]  /*0380*/  ULEA UR8, UR4, UR8, 0x18 ;  /* 0x0000000804087291 */ /* 0x008fd2000f8ec0ff */
[----:B--2---:R-:W2:Y:S01]  /*0390*/  LDS R3, [UR8] ;  /* 0x00000008ff037984 */ /* 0x004ea20008000800 */
[----:B------:R-:W-:Y:S06]  /*03a0*/  BAR.SYNC.DEFER_BLOCKING 0x0 ;  /* 0x0000000000007b1d */ /* 0x000fec0000010000 */
[----:B------:R-:W-:Y:S05]  /*03b0*/  @P2 BRA `(.L_x_5) ;  /* 0x0000000000182947 */ /* 0x000fea0003800000 */
[----:B------:R-:W-:Y:S01]  /*03c0*/  ELECT P0, URZ, PT ;  /* 0x0000000000ff782f */ /* 0x000fe20003800000 */
[----:B------:R-:W-:Y:S01]  /*03d0*/  IMAD.MOV.U32 R2, RZ, RZ, 0x1 ;  /* 0x00000001ff027424 */ /* 0x000fe200078e00ff */
[----:B------:R-:W-:Y:S01]  /*03e0*/  UMOV UR5, 0x40 ;  /* 0x0000004000057882 */ /* 0x000fe20000000000 */
[----:B------:R-:W-:Y:S01]  /*03f0*/  UVIRTCOUNT.DEALLOC.SMPOOL 0x80 ;  /* 0x000000800000784c */ /* 0x000fe20000000000 */
[----:B------:R-:W-:-:S09]  /*0400*/  ULEA UR5, UR4, UR5, 0x18 ;  /* 0x0000000504057291 */ /* 0x000fd2000f8ec0ff */
[----:B------:R3:W-:Y:S03]  /*0410*/  @P0 STS.U8 [UR5], R2 ;  /* 0x00000002ff000988 */ /* 0x0007e60008000005 */
.L_x_5:
[----:B------:R-:W3:Y:S01]  /*0420*/  S2UR UR4, SR_CTAID.Z ;  /* 0x00000000000479c3 */ /* 0x000ee20000002700 */
[----:B------:R-:W5:Y:S01]  /*0430*/  LDCU UR5, c[0x0][0x370] ;  /* 0x00006e00ff0577ac */ /* 0x000f620008000800 */
[----:B------:R-:W-:Y:S01]  /*0440*/  ISETP.GE.U32.AND P0, PT, R68, 0x20, PT ;  /* 0x000000204400780c */ /* 0x000fe20003f06070 */
[----:B----4-:R-:W-:Y:S01]  /*0450*/  VIADD R5, R10, 0xffffffff ;  /* 0xffffffff0a057836 */ /* 0x010fe20000000000 */
[C---:B------:R-:W-:Y:S01]  /*0460*/  ISETP.NE.U32.AND P3, PT, R68.reuse, RZ, PT ;  /* 0x000000ff4400720c */ /* 0x040fe20003f65070 */
[----:B------:R-:W3:Y:S01]  /*0470*/  LDCU UR6, c[0x0][0x374] ;  /* 0x00006e80ff0677ac */ /* 0x000ee20008000800 */
[----:B------:R-:W-:Y:S01]  /*0480*/  LEA R4, R68, UR8, 0x2 ;  /* 0x0000000844047c11 */ /* 0x000fe2000f8e10ff */
[----:B------:R-:W-:Y:S01]  /*0490*/  BSSY.RECONVERGENT B0, `(.L_x_6) ;  /* 0x0000015000007945 */ /* 0x000fe20003800200 */
[----:B------:R-:W5:Y:S01]  /*04a0*/  S2UR UR7, SR_CTAID.X ;  /* 0x00000000000779c3 */ /* 0x000f620000002500 */
[----:B------:R-:W4:Y:S01]  /*04b0*/  LDCU.64 UR20, c[0x0][0x3c0] ;  /* 0x00007800ff1477ac */ /* 0x000f220008000a00 */
[----:B--2---:R-:W-:-:S05]  /*04c0*/  R2UR UR23, R3 ;  /* 0x00000000031772ca */ /* 0x004fca00000e0000 */
[----:B------:R2:W-:Y:S01]  /*04d0*/  @!P0 STS [R4], RZ ;  /* 0x000000ff04008388 */ /* 0x0005e20000000800 */
[----:B------:R-:W1:Y:S01]  /*04e0*/  LDC R6, c[0x0][0x398] ;  /* 0x0000e600ff067b82 */ /* 0x000e620000000800 */
[----:B------:R-:W-:Y:S02]  /*04f0*/  NOP ;  /* 0x0000000000007918 */ /* 0x000fe40000000000 */
[----:B------:R2:W-:Y:S01]  /*0500*/  @!P3 STS [UR8+0x20], R5 ;  /* 0x00002005ff00b988 */ /* 0x0005e20008000808 */
[----:B---3-5:R-:W-:-:S04]  /*0510*/  UIMAD UR4, UR4, UR6, UR9 ;  /* 0x00000006040472a4 */ /* 0x028fc8000f8e0209 */
[----:B------:R-:W-:-:S04]  /*0520*/  UIMAD UR4, UR4, UR5, UR7 ;  /* 0x00000005040472a4 */ /* 0x000fc8000f8e0207 */
[----:B------:R-:W-:-:S04]  /*0530*/  UIMAD UR4, UR4, 0x180, URZ ;  /* 0x00000180040478a4 */ /* 0x000fc8000f8e02ff */
[----:B----4-:R-:W-:Y:S01]  /*0540*/  UIADD3 UR24, UP0, UPT, UR4, UR20, URZ ;  /* 0x0000001404187290 */ /* 0x010fe2000ff1e0ff */
[----:B-1----:R-:W-:-:S03]  /*0550*/  VIADD R6, R6, 0xffffffff ;  /* 0xffffffff06067836 */ /* 0x002fc60000000000 */
[----:B------:R-:W-:Y:S01]  /*0560*/  ULEA.HI.X.SX32 UR25, UR4, UR21, 0x1, UP0 ;  /* 0x0000001504197291 */ /* 0x000fe200080f0eff */
[----:B--2---:R-:W-:Y:S11]  /*0570*/  @P3 BRA `(.L_x_7) ;  /* 0x0000000000183947 */ /* 0x004ff60003800000 */
[----:B------:R-:W1:Y:S01]  /*0580*/  LDS R2, [UR8+0x8] ;  /* 0x00000808ff027984 */ /* 0x000e620008000800 */
[----:B------:R-:W2:Y:S01]  /*0590*/  LDC.64 R8, c[0x0][0x380] ;  /* 0x0000e000ff087b82 */ /* 0x000ea20000000a00 */
[----:B------:R-:W-:Y:S02]  /*05a0*/  IMAD.MOV.U32 R3, RZ, RZ, 0x70 ;  /* 0x00000070ff037424 */ /* 0x000fe400078e00ff */
[----:B--2---:R2:W-:Y:S03]  /*05b0*/  STS.64 [UR8], R8 ;  /* 0x00000008ff007988 */ /* 0x0045e60008000a08 */
[----:B-1----:R-:W-:-:S05]  /*05c0*/  LOP3.LUT R2, R2, 0x10, R3, 0xd8, !PT ;  /* 0x0000001002027812 */ /* 0x002fca00078ed803 */
[----:B------:R2:W-:Y:S02]  /*05d0*/  STS [UR8+0x8], R2 ;  /* 0x00000802ff007988 */ /* 0x0005e40008000808 */
.L_x_7:
[----:B------:R-:W-:Y:S05]  /*05e0*/  BSYNC.RECONVERGENT B0 ;  /* 0x0000000000007941 */ /* 0x000fea0003800200 */
.L_x_6:
[----:B------:R-:W-:Y:S04]  /*05f0*/  BSSY.RECONVERGENT B0, `(.L_x_8) ;  /* 0x000000a000007945 */ /* 0x000fe80003800200 */
[----:B------:R-:W-:Y:S05]  /*0600*/  @P3 BRA `(.L_x_9) ;  /* 0x0000000000203947 */ /* 0x000fea0003800000 */
[----:B--2---:R-:W1:Y:S01]  /*0610*/  LDS R2, [UR8+0x34] ;  /* 0x00003408ff027984 */ /* 0x004e620008000800 */
[----:B------:R-:W-:Y:S02]  /*0620*/  IMAD.MOV.U32 R3, RZ, RZ, 0x3f000000 ;  /* 0x3f000000ff037424 */ /* 0x000fe400078e00ff */
[----:B------:R-:W-:Y:S01]  /*0630*/  @!P3 IMAD.MOV.U32 R7, RZ, RZ, 0x7f ;  /* 0x0000007fff07b424 */ /* 0x000fe200078e00ff */
[----:B------:R-:W2:Y:S02]  /*0640*/  @!P3 LDS R8, [UR8+0x38] ;  /* 0x00003808ff08b984 */ /* 0x000ea40008000800 */
[----:B-1----:R-:W-:Y:S02]  /*0650*/  LOP3.LUT R2, R2, 0xff000000, R3, 0xb8, !PT ;  /* 0xff00000002027812 */ /* 0x002fe400078eb803 */
[----:B--2---:R-:W-:-:S03]  /*0660*/  @!P3 LOP3.LUT R3, R8, 0xff, R7, 0xb8, !PT ;  /* 0x000000ff0803b812 */ /* 0x004fc600078eb807 */
[----:B------:R1:W-:Y:S04]  /*0670*/  STS [UR8+0x34], R2 ;  /* 0x00003402ff007988 */ /* 0x0003e80008000808 */
[----:B------:R1:W-:Y:S02]  /*0680*/  @!P3 STS [UR8+0x38], R3 ;  /* 0x00003803ff00b988 */ /* 0x0003e40008000808 */
.L_x_9:
[----:B------:R-:W-:Y:S05]  /*0690*/  BSYNC.RECONVERGENT B0 ;  /* 0x0000000000007941 */ /* 0x000fea0003800200 */
.L_x_8:
[----:B------:R-:W-:Y:S04]  /*06a0*/  BSSY.RECONVERGENT B0, `(.L_x_10) ;  /* 0x000000a000007945 */ /* 0x000fe80003800200 */
[----:B------:R-:W-:Y:S05]  /*06b0*/  @P3 BRA `(.L_x_11) ;  /* 0x0000000000203947 */ /* 0x000fea0003800000 */
[----:B-12---:R-:W1:Y:S01]  /*06c0*/  LDS R2, [UR8+0x1c] ;  /* 0x00001c08ff027984 */ /* 0x006e620008000800 */
[----:B------:R-:W2:Y:S03]  /*06d0*/  LDC.64 R8, c[0x0][0x3a8] ;  /* 0x0000ea00ff087b82 */ /* 0x000ea60000000a00 */
[----:B------:R3:W-:Y:S01]  /*06e0*/  STS [UR8+0x24], R6 ;  /* 0x00002406ff007988 */ /* 0x0007e20008000808 */
[--C-:B--2---:R-:W-:Y:S02]  /*06f0*/  SHF.R.U32.HI R7, RZ, 0x4, R9.reuse ;  /* 0x00000004ff077819 */ /* 0x104fe40000011609 */
[----:B------:R-:W-:-:S05]  /*0700*/  SHF.R.U64 R3, R8, 0x4, R9 ;  /* 0x0000000408037819 */ /* 0x000fca0000001209 */
[----:B------:R3:W-:Y:S01]  /*0710*/  STS [UR8+0xc], R3 ;  /* 0x00000c03ff007988 */ /* 0x0007e20008000808 */
[----:B-1----:R-:W-:-:S05]  /*0720*/  LOP3.LUT R2, R2, 0xf, R7, 0xb8, !PT ;  /* 0x0000000f02027812 */ /* 0x002fca00078eb807 */
[----:B------:R3:W-:Y:S02]  /*0730*/  STS [UR8+0x1c], R2 ;  /* 0x00001c02ff007988 */ /* 0x0007e40008000808 */
.L_x_11:
[----:B------:R-:W-:Y:S05]  /*0740*/  BSYNC.RECONVERGENT B0 ;  /* 0x0000000000007941 */ /* 0x000fea0003800200 */
.L_x_10:
[----:B------:R-:W-:Y:S04]  /*0750*/  BSSY.RECONVERGENT B1, `(.L_x_12) ;  /* 0x000001d000017945 */ /* 0x000fe80003800200 */
[----:B------:R-:W-:Y:S04]  /*0760*/  BSSY.RELIABLE B0, `(.L_x_13) ;  /* 0x0000018000007945 */ /* 0x000fe80003800100 */
[----:B------:R-:W-:Y:S05]  /*0770*/  @P3 BRA `(.L_x_14) ;  /* 0x00000000001c3947 */ /* 0x000fea0003800000 */
[----:B-123--:R-:W1:Y:S02]  /*0780*/  LDS R2, [UR8+0x34] ;  /* 0x00003408ff027984 */ /* 0x00ee640008000800 */
[----:B-1----:R-:W-:-:S05]  /*0790*/  LOP3.LUT R2, R2, 0x7, RZ, 0xb8, !PT ;  /* 0x0000000702027812 */ /* 0x002fca00078eb8ff */
[----:B------:R1:W-:Y:S01]  /*07a0*/  STS [UR8+0x34], R2 ;  /* 0x00003402ff007988 */ /* 0x0003e20008000808 */
[----:B------:R-:W-:Y:S05]  /*07b0*/  @P3 BRA `(.L_x_15) ;  /* 0x00000000001c3947 */ /* 0x000fea0003800000 */
[----:B-1----:R-:W1:Y:S02]  /*07c0*/  LDS R2, [UR8+0x34] ;  /* 0x00003408ff027984 */ /* 0x002e640008000800 */
[----:B-1----:R-:W-:-:S05]  /*07d0*/  LOP3.LUT R2, R2, 0x38, RZ, 0xb8, !PT ;  /* 0x0000003802027812 */ /* 0x002fca00078eb8ff */
[----:B------:R4:W-:Y:S02]  /*07e0*/  STS [UR8+0x34], R2 ;  /* 0x00003402ff007988 */ /* 0x0009e40008000808 */
.L_x_14:
[----:B------:R-:W-:Y:S05]  /*07f0*/  @P3 BRA `(.L_x_16) ;  /* 0x00000000001c3947 */ /* 0x000fea0003800000 */
[----:B-1234-:R-:W1:Y:S02]  /*0800*/  LDS R2, [UR8+0x8] ;  /* 0x00000808ff027984 */ /* 0x01ee640008000800 */
[----:B-1----:R-:W-:-:S05]  /*0810*/  LOP3.LUT R2, R2, 0x780, RZ, 0xb8, !PT ;  /* 0x0000078002027812 */ /* 0x002fca00078eb8ff */
[----:B------:R2:W-:Y:S02]  /*0820*/  STS [UR8+0x8], R2 ;  /* 0x00000802ff007988 */ /* 0x0005e40008000808 */
.L_x_15:
[----:B------:R-:W-:Y:S05]  /*0830*/  @P3 BRA `(.L_x_17) ;  /* 0x0000000000283947 */ /* 0x000fea0003800000 */
[----:B-12---:R-:W1:Y:S02]  /*0840*/  LDS R2, [UR8+0x8] ;  /* 0x00000808ff027984 */ /* 0x006e640008000800 */
[----:B-1----:R-:W-:-:S05]  /*0850*/  LOP3.LUT R2, R2, 0x1800, RZ, 0xb8, !PT ;  /* 0x0000180002027812 */ /* 0x002fca00078eb8ff */
[----:B------:R5:W-:Y:S02]  /*0860*/  STS [UR8+0x8], R2 ;  /* 0x00000802ff007988 */ /* 0x000be40008000808 */
.L_x_16:
[----:B------:R-:W-:Y:S05]  /*0870*/  @P3 BREAK.RELIABLE B0 ;  /* 0x0000000000003942 */ /* 0x000fea0003800100 */
[----:B------:R-:W-:Y:S05]  /*0880*/  @P3 BRA `(.L_x_18) ;  /* 0x0000000000243947 */ /* 0x000fea0003800000 */
[----:B-1-3--:R-:W1:Y:S01]  /*0890*/  LDS R3, [UR8+0x8] ;  /* 0x00000808ff037984 */ /* 0x00ae620008000800 */
[----:B--2-45:R-:W-:-:S05]  /*08a0*/  IMAD.MOV.U32 R2, RZ, RZ, 0x6000 ;  /* 0x00006000ff027424 */ /* 0x034fca00078e00ff */
[----:B-1----:R-:W-:-:S04]  /*08b0*/  LOP3.LUT R2, R3, 0x4000, R2, 0xd8, !PT ;  /* 0x0000400003027812 */ /* 0x002fc800078ed802 */
[----:B------:R-:W-:-:S05]  /*08c0*/  LOP3.LUT R2, R2, 0x400000, RZ, 0xb8, !PT ;  /* 0x0040000002027812 */ /* 0x000fca00078eb8ff */
[----:B------:R3:W-:Y:S02]  /*08d0*/  STS [UR8+0x8], R2 ;  /* 0x00000802ff007988 */ /* 0x0007e40008000808 */
.L_x_17:
[----:B------:R-:W-:Y:S05]  /*08e0*/  BSYNC.RELIABLE B0 ;  /* 0x0000000000007941 */ /* 0x000fea0003800100 */
.L_x_13:
[----:B-123--:R-:W1:Y:S02]  /*08f0*/  @!P3 LDS R2, [UR8+0x8] ;  /* 0x00000808ff02b984 */ /* 0x00ee640008000800 */
[----:B-1----:R-:W-:-:S05]  /*0900*/  @!P3 LOP3.LUT R2, R2, 0x8000, RZ, 0xb8, !PT ;  /* 0x000080000202b812 */ /* 0x002fca00078eb8ff */
[----:B------:R1:W-:Y:S02]  /*0910*/  @!P3 STS [UR8+0x8], R2 ;  /* 0x00000802ff00b988 */ /* 0x0003e40008000808 */
.L_x_18:
[----:B------:R-:W-:Y:S05]  /*0920*/  BSYNC.RECONVERGENT B1 ;  /* 0x0000000000017941 */ /* 0x000fea0003800200 */
.L_x_12:
[----:B------:R-:W-:Y:S05]  /*0930*/  WARPSYNC.ALL ;  /* 0x0000000000007948 */ /* 0x000fea0003800000 */
[----:B------:R-:W-:Y:S01]  /*0940*/  NOP ;  /* 0x0000000000007918 */ /* 0x000fe20000000000 */
[----:B------:R-:W1:Y:S02]  /*0950*/  LDC R7, c[0x0][0x39c] ;  /* 0x0000e700ff077b82 */ /* 0x000e640000000800 */
[----:B-1----:R-:W-:Y:S01]  /*0960*/  VIADD R7, R7, 0xffffffff ;  /* 0xffffffff07077836 */ /* 0x002fe20000000000 */
[----:B------:R-:W-:Y:S06]  /*0970*/  @P0 BRA `(.L_x_19) ;  /* 0x0000000000300947 */ /* 0x000fec0003800000 */
[----:B--2345:R-:W1:Y:S01]  /*0980*/  S2R R2, SR_LANEID ;  /* 0x0000000000027919 */ /* 0x03ce620000000000 */
[----:B------:R-:W-:Y:S05]  /*0990*/  WARPSYNC.ALL ;  /* 0x0000000000007948 */ /* 0x000fea0003800000 */
[----:B------:R-:W-:Y:S01]  /*09a0*/  NOP ;  /* 0x0000000000007918 */ /* 0x000fe20000000000 */
[----:B-1----:R-:W-:-:S05]  /*09b0*/  IMAD.SHL.U32 R8, R2, 0x4, RZ ;  /* 0x0000000402087824 */ /* 0x002fca00078e00ff */
[----:B------:R-:W1:Y:S01]  /*09c0*/  LDS R9, [R8+UR8] ;  /* 0x0000000808097984 */ /* 0x000e620008000800 */
[----:B------:R-:W-:-:S05]  /*09d0*/  IADD3 R2, P1, PT, R8, UR24, RZ ;  /* 0x0000001808027c10 */ /* 0x000fca000ff3e0ff */
[----:B------:R-:W-:-:S05]  /*09e0*/  IMAD.X R3, RZ, RZ, UR25, P1 ;  /* 0x00000019ff037e24 */ /* 0x000fca00088e06ff */
[----:B-1----:R1:W2:Y:S01]  /*09f0*/  ATOMG.E.EXCH.STRONG.GPU PT, RZ, [R2], R9 ;  /* 0x0000000902ff73a8 */ /* 0x0022a200041ee100 */
[----:B------:R-:W-:-:S04]  /*0a00*/  DEPBAR {5,4,3,2,1,0} ;  /* 0x0000003f0000791a */ /* 0x000fc80000000000 */
[----:B------:R-:W3:Y:S02]  /*0a10*/  CCTL.E.C.LDCU.IV.DEEP [UR24] ;  /* 0x0000000018007540 */ /* 0x000ee40009c08000 */
[----:B---3--:R1:W-:Y:S01]  /*0a20*/  UTMACCTL.IV [UR24] ;  /* 0x00000000180079b9 */ /* 0x0083e20008000000 */
[----:B------:R-:W-:Y:S01]  /*0a30*/  NOP ;  /* 0x0000000000007918 */ /* 0x000fe20000000000 */
.L_x_19:
[----:B------:R-:W-:Y:S05]  /*0a40*/  @P0 BRA `(.L_x_20) ;  /* 0x00000000000c0947 */ /* 0x000fea0003800000 */
[----:B------:R0:W-:Y:S01]  /*0a50*/  UTMACMDFLUSH ;  /* 0x00000000000079b7 */ /* 0x0001e20000000000 */
[----:B------:R-:W-:Y:S05]  /*0a60*/  @P0 BRA `(.L_x_20) ;  /* 0x0000000000040947 */ /* 0x000fea0003800000 */
[----:B------:R-:W-:-:S04]  /*0a70*/  DEPBAR.LE SB0, 0x0 ;  /* 0x000080000000791a */ /* 0x000fc80000000000 */
.L_x_20:
[----:B------:R-:W-:Y:S05]  /*0a80*/  WARPSYNC.ALL ;  /* 0x0000000000007948 */ /* 0x000fea0003800000 */
[----:B------:R-:W-:Y:S01]  /*0a90*/  NOP ;  /* 0x0000000000007918 */ /* 0x000fe20000000000 */
[----:B--2---:R-:W-:Y:S06]  /*0aa0*/  BAR.SYNC.DEFER_BLOCKING 0x0 ;  /* 0x0000000000007b1d */ /* 0x004fec0000010000 */
[----:B------:R-:W-:Y:S02]  /*0ab0*/  BSSY.RECONVERGENT B1, `(.L_x_21) ;  /* 0x000000b000017945 */ /* 0x000fe40003800200 */
[----:B------:R-:W-:Y:S06]  /*0ac0*/  BAR.SYNC.DEFER_BLOCKING 0x0 ;  /* 0x0000000000007b1d */ /* 0x000fec0000010000 */
[----:B------:R2:W-:Y:S01]  /*0ad0*/  @!P0 STS [R4], RZ ;  /* 0x000000ff04008388 */ /* 0x0005e20000000800 */
[----:B------:R-:W-:Y:S01]  /*0ae0*/  NOP ;  /* 0x0000000000007918 */ /* 0x000fe20000000000 */
[----:B------:R-:W-:Y:S05]  /*0af0*/  @P3 BRA `(.L_x_22) ;  /* 0x0000000000183947 */ /* 0x000fea0003800000 */
[----:B-1-345:R-:W1:Y:S01]  /*0b00*/  LDS R2, [UR8+0x8] ;  /* 0x00000808ff027984 */ /* 0x03ae620008000800 */
[----:B------:R-:W3:Y:S01]  /*0b10*/  LDC.64 R8, c[0x0][0x388] ;  /* 0x0000e200ff087b82 */ /* 0x000ee20000000a00 */
[----:B------:R-:W-:Y:S02]  /*0b20*/  IMAD.MOV.U32 R3, RZ, RZ, 0x70 ;  /* 0x00000070ff037424 */ /* 0x000fe400078e00ff */
[----:B---3--:R3:W-:Y:S03]  /*0b30*/  STS.64 [UR8], R8 ;  /* 0x00000008ff007988 */ /* 0x0087e60008000a08 */
[----:B-1----:R-:W-:-:S05]  /*0b40*/  LOP3.LUT R2, R2, 0x10, R3, 0xd8, !PT ;  /* 0x0000001002027812 */ /* 0x002fca00078ed803 */
[----:B------:R3:W-:Y:S02]  /*0b50*/  STS [UR8+0x8], R2 ;  /* 0x00000802ff007988 */ /* 0x0007e40008000808 */
.L_x_22:
[----:B-1----:R-:W-:Y:S05]  /*0b60*/  BSYNC.RECONVERGENT B1 ;  /* 0x0000000000017941 */ /* 0x002fea0003800200 */
.L_x_21:
[----:B------:R-:W-:Y:S04]  /*0b70*/  BSSY.RECONVERGENT B1, `(.L_x_23) ;  /* 0x000000a000017945 */ /* 0x000fe80003800200 */
[----:B------:R-:W-:Y:S05]  /*0b80*/  @P3 BRA `(.L_x_24) ;  /* 0x0000000000203947 */ /* 0x000fea0003800000 */
[----:B---345:R-:W1:Y:S01]  /*0b90*/  LDS R2, [UR8+0x34] ;  /* 0x00003408ff027984 */ /* 0x038e620008000800 */
[----:B------:R-:W-:Y:S02]  /*0ba0*/  IMAD.MOV.U32 R9, RZ, RZ, 0x3f000000 ;  /* 0x3f000000ff097424 */ /* 0x000fe400078e00ff */
[----:B------:R-:W-:Y:S01]  /*0bb0*/  @!P3 IMAD.MOV.U32 R3, RZ, RZ, 0x3f ;  /* 0x0000003fff03b424 */ /* 0x000fe200078e00ff */
[----:B------:R-:W3:Y:S02]  /*0bc0*/  @!P3 LDS R8, [UR8+0x38] ;  /* 0x00003808ff08b984 */ /* 0x000ee40008000800 */
[----:B-1----:R-:W-:Y:S02]  /*0bd0*/  LOP3.LUT R2, R2, 0xff000000, R9, 0xb8, !PT ;  /* 0xff00000002027812 */ /* 0x002fe400078eb809 */
[----:B---3--:R-:W-:-:S03]  /*0be0*/  @!P3 LOP3.LUT R3, R8, 0xff, R3, 0xb8, !PT ;  /* 0x000000ff0803b812 */ /* 0x008fc600078eb803 */
[----:B------:R1:W-:Y:S04]  /*0bf0*/  STS [UR8+0x34], R2 ;  /* 0x00003402ff007988 */ /* 0x0003e80008000808 */
[----:B------:R1:W-:Y:S02]  /*0c00*/  @!P3 STS [UR8+0x38], R3 ;  /* 0x00003803ff00b988 */ /* 0x0003e40008000808 */
.L_x_24:
[----:B------:R-:W-:Y:S05]  /*0c10*/  BSYNC.RECONVERGENT B1 ;  /* 0x0000000000017941 */ /* 0x000fea0003800200 */
.L_x_23:
[----:B------:R-:W-:Y:S04]  /*0c20*/  BSSY.RECONVERGENT B1, `(.L_x_25) ;  /* 0x0000004000017945 */ /* 0x000fe80003800200 */
[----:B------:R-:W-:Y:S05]  /*0c30*/  @P3 BRA `(.L_x_26) ;  /* 0x0000000000083947 */ /* 0x000fea0003800000 */
[----:B------:R1:W-:Y:S04]  /*0c40*/  STS [UR8+0x24], R5 ;  /* 0x00002405ff007988 */ /* 0x0003e80008000808 */
[----:B------:R1:W-:Y:S02]  /*0c50*/  STS [UR8+0x20], R7 ;  /* 0x00002007ff007988 */ /* 0x0003e40008000808 */
.L_x_26:
[----:B------:R-:W-:Y:S05]  /*0c60*/  BSYNC.RECONVERGENT B1 ;  /* 0x0000000000017941 */ /* 0x000fea0003800200 */
.L_x_25:
[----:B------:R-:W-:Y:S04]  /*0c70*/  BSSY.RECONVERGENT B2, `(.L_x_27) ;  /* 0x0000025000027945 */ /* 0x000fe80003800200 */
[----:B------:R-:W-:Y:S04]  /*0c80*/  BSSY.RELIABLE B1, `(.L_x_28) ;  /* 0x0000020000017945 */ /* 0x000fe80003800100 */
[----:B------:R-:W-:Y:S05]  /*0c90*/  @P3 BRA `(.L_x_29) ;  /* 0x00000000002c3947 */ /* 0x000fea0003800000 */
[----:B-1-345:R-:W1:Y:S01]  /*0ca0*/  LDS R2, [UR8+0x1c] ;  /* 0x00001c08ff027984 */ /* 0x03ae620008000800 */
[----:B------:R-:W3:Y:S02]  /*0cb0*/  LDC.64 R8, c[0x0][0x3b0] ;  /* 0x0000ec00ff087b82 */ /* 0x000ee40000000a00 */
[--C-:B---3--:R-:W-:Y:S02]  /*0cc0*/  SHF.R.U32.HI R5, RZ, 0x4, R9.reuse ;  /* 0x00000004ff057819 */ /* 0x108fe40000011609 */
[----:B------:R-:W-:-:S05]  /*0cd0*/  SHF.R.U64 R3, R8, 0x4, R9 ;  /* 0x0000000408037819 */ /* 0x000fca0000001209 */
[----:B------:R3:W-:Y:S01]  /*0ce0*/  STS [UR8+0xc], R3 ;  /* 0x00000c03ff007988 */ /* 0x0007e20008000808 */
[----:B-1----:R-:W-:-:S05]  /*0cf0*/  LOP3.LUT R2, R2, 0xf, R5, 0xb8, !PT ;  /* 0x0000000f02027812 */ /* 0x002fca00078eb805 */
[----:B------:R3:W-:Y:S01]  /*0d00*/  STS [UR8+0x1c], R2 ;  /* 0x00001c02ff007988 */ /* 0x0007e20008000808 */
[----:B------:R-:W-:Y:S05]  /*0d10*/  @P3 BRA `(.L_x_30) ;  /* 0x00000000001c3947 */ /* 0x000fea0003800000 */
[----:B---3--:R-:W1:Y:S02]  /*0d20*/  LDS R2, [UR8+0x34] ;  /* 0x00003408ff027984 */ /* 0x008e640008000800 */
[----:B-1----:R-:W-:-:S05]  /*0d30*/  LOP3.LUT R2, R2, 0x7, RZ, 0xb8, !PT ;  /* 0x0000000702027812 */ /* 0x002fca00078eb8ff */
[----:B------:R1:W-:Y:S02]  /*0d40*/  STS [UR8+0x34], R2 ;  /* 0x00003402ff007988 */ /* 0x0003e40008000808 */
.L_x_29:
[----:B------:R-:W-:Y:S05]  /*0d50*/  @P3 BRA `(.L_x_31) ;  /* 0x00000000001c3947 */ /* 0x000fea0003800000 */
[----:B-1-345:R-:W1:Y:S02]  /*0d60*/  LDS R2, [UR8+0x34] ;  /* 0x00003408ff027984 */ /* 0x03ae640008000800 */
[----:B-1----:R-:W-:-:S05]  /*0d70*/  LOP3.LUT R2, R2, 0x38, RZ, 0xb8, !PT ;  /* 0x0000003802027812 */ /* 0x002fca00078eb8ff */
[----:B------:R1:W-:Y:S02]  /*0d80*/  STS [UR8+0x34], R2 ;  /* 0x00003402ff007988 */ /* 0x0003e40008000808 */
.L_x_30:
[----:B------:R-:W-:Y:S05]  /*0d90*/  @P3 BRA `(.L_x_32) ;  /* 0x00000000001c3947 */ /* 0x000fea0003800000 */
[----:B-1-3--:R-:W1:Y:S02]  /*0da0*/  LDS R2, [UR8+0x8] ;  /* 0x00000808ff027984 */ /* 0x00ae640008000800 */
[----:B-1----:R-:W-:-:S05]  /*0db0*/  LOP3.LUT R2, R2, 0x780, RZ, 0xb8, !PT ;  /* 0x0000078002027812 */ /* 0x002fca00078eb8ff */
[----:B------:R1:W-:Y:S02]  /*0dc0*/  STS [UR8+0x8], R2 ;  /* 0x00000802ff007988 */ /* 0x0003e40008000808 */
.L_x_31:
[----:B------:R-:W-:Y:S05]  /*0dd0*/  @P3 BRA `(.L_x_33) ;  /* 0x0000000000283947 */ /* 0x000fea0003800000 */
[----:B-1-345:R-:W1:Y:S02]  /*0de0*/  LDS R2, [UR8+0x8] ;  /* 0x00000808ff027984 */ /* 0x03ae640008000800 */
[----:B-1----:R-:W-:-:S05]  /*0df0*/  LOP3.LUT R2, R2, 0x1800, RZ, 0xb8, !PT ;  /* 0x0000180002027812 */ /* 0x002fca00078eb8ff */
[----:B------:R4:W-:Y:S02]  /*0e00*/  STS [UR8+0x8], R2 ;  /* 0x00000802ff007988 */ /* 0x0009e40008000808 */
.L_x_32:
[----:B------:R-:W-:Y:S05]  /*0e10*/  @P3 BREAK.RELIABLE B1 ;  /* 0x0000000000013942 */ /* 0x000fea0003800100 */
[----:B------:R-:W-:Y:S05]  /*0e20*/  @P3 BRA `(.L_x_34) ;  /* 0x0000000000243947 */ /* 0x000fea0003800000 */
[----:B-1-34-:R-:W1:Y:S01]  /*0e30*/  LDS R2, [UR8+0x8] ;  /* 0x00000808ff027984 */ /* 0x01ae620008000800 */
[----:B------:R-:W-:-:S05]  /*0e40*/  IMAD.MOV.U32 R3, RZ, RZ, 0x6000 ;  /* 0x00006000ff037424 */ /* 0x000fca00078e00ff */
[----:B-1----:R-:W-:-:S04]  /*0e50*/  LOP3.LUT R2, R2, 0x4000, R3, 0xd8, !PT ;  /* 0x0000400002027812 */ /* 0x002fc800078ed803 */
[----:B------:R-:W-:-:S05]  /*0e60*/  LOP3.LUT R2, R2, 0x400000, RZ, 0xb8, !PT ;  /* 0x0040000002027812 */ /* 0x000fca00078eb8ff */
[----:B------:R1:W-:Y:S02]  /*0e70*/  STS [UR8+0x8], R2 ;  /* 0x00000802ff007988 */ /* 0x0003e40008000808 */
.L_x_33:
[----:B------:R-:W-:Y:S05]  /*0e80*/  BSYNC.RELIABLE B1 ;  /* 0x0000000000017941 */ /* 0x000fea0003800100 */
.L_x_28:
[----:B-1-345:R-:W1:Y:S02]  /*0e90*/  @!P3 LDS R2, [UR8+0x8] ;  /* 0x00000808ff02b984 */ /* 0x03ae640008000800 */
[----:B-1----:R-:W-:-:S05]  /*0ea0*/  @!P3 LOP3.LUT R2, R2, 0x8000, RZ, 0xb8, !PT ;  /* 0x000080000202b812 */ /* 0x002fca00078eb8ff */
[----:B------:R5:W-:Y:S02]  /*0eb0*/  @!P3 STS [UR8+0x8], R2 ;  /* 0x00000802ff00b988 */ /* 0x000be40008000808 */
.L_x_34:
[----:B------:R-:W-:Y:S05]  /*0ec0*/  BSYNC.RECONVERGENT B2 ;  /* 0x0000000000027941 */ /* 0x000fea0003800200 */
.L_x_27:
[----:B------:R-:W-:Y:S05]  /*0ed0*/  WARPSYNC.ALL ;  /* 0x0000000000007948 */ /* 0x000fea0003800000 */
[----:B------:R-:W-:Y:S01]  /*0ee0*/  NOP ;  /* 0x0000000000007918 */ /* 0x000fe20000000000 */
[----:B------:R-:W-:-:S04]  /*0ef0*/  UIADD3 UR5, UPT, UPT, UR4, 0x80, URZ ;  /* 0x0000008004057890 */ /* 0x000fc8000fffe0ff */
[----:B------:R-:W-:-:S04]  /*0f00*/  UIADD3 UR26, UP0, UPT, UR5, UR20, URZ ;  /* 0x00000014051a7290 */ /* 0x000fc8000ff1e0ff */
[----:B------:R-:W-:Y:S01]  /*0f10*/  ULEA.HI.X.SX32 UR27, UR5, UR21, 0x1, UP0 ;  /* 0x00000015051b7291 */ /* 0x000fe200080f0eff */
[----:B------:R-:W-:Y:S11]  /*0f20*/  @P0 BRA `(.L_x_35) ;  /* 0x0000000000300947 */ /* 0x000ff60003800000 */
[----:B-1-345:R-:W1:Y:S01]  /*0f30*/  S2R R2, SR_LANEID ;  /* 0x0000000000027919 */ /* 0x03ae620000000000 */
[----:B------:R-:W-:Y:S05]  /*0f40*/  WARPSYNC.ALL ;  /* 0x0000000000007948 */ /* 0x000fea0003800000 */
[----:B------:R-:W-:Y:S01]  /*0f50*/  NOP ;  /* 0x0000000000007918 */ /* 0x000fe20000000000 */
[----:B-1----:R-:W-:-:S05]  /*0f60*/  IMAD.SHL.U32 R8, R2, 0x4, RZ ;  /* 0x0000000402087824 */ /* 0x002fca00078e00ff */
[----:B------:R-:W1:Y:S01]  /*0f70*/  LDS R5, [R8+UR8] ;  /* 0x0000000808057984 */ /* 0x000e620008000800 */
[----:B------:R-:W-:-:S05]  /*0f80*/  IADD3 R2, P1, PT, R8, UR26, RZ ;  /* 0x0000001a08027c10 */ /* 0x000fca000ff3e0ff */
[----:B------:R-:W-:-:S05]  /*0f90*/  IMAD.X R3, RZ, RZ, UR27, P1 ;  /* 0x0000001bff037e24 */ /* 0x000fca00088e06ff */
[----:B-1----:R1:W3:Y:S01]  /*0fa0*/  ATOMG.E.EXCH.STRONG.GPU PT, RZ, [R2], R5 ;  /* 0x0000000502ff73a8 */ /* 0x0022e200041ee100 */
[----:B------:R-:W-:-:S04]  /*0fb0*/  DEPBAR {5,4,3,2,1,0} ;  /* 0x0000003f0000791a */ /* 0x000fc80000000000 */
[----:B------:R-:W4:Y:S02]  /*0fc0*/  CCTL.E.C.LDCU.IV.DEEP [UR26] ;  /* 0x000000001a007540 */ /* 0x000f240009c08000 */
[----:B----4-:R1:W-:Y:S01]  /*0fd0*/  UTMACCTL.IV [UR26] ;  /* 0x000000001a0079b9 */ /* 0x0103e20008000000 */
[----:B------:R-:W-:Y:S01]  /*0fe0*/  NOP ;  /* 0x0000000000007918 */ /* 0x000fe20000000000 */
.L_x_35:
[----:B------:R-:W-:Y:S05]  /*0ff0*/  @P0 BRA `(.L_x_36) ;  /* 0x00000000000c0947 */ /* 0x000fea0003800000 */
[----:B------:R0:W-:Y:S01]  /*1000*/  UTMACMDFLUSH ;  /* 0x00000000000079b7 */ /* 0x0001e20000000000 */
[----:B------:R-:W-:Y:S05]  /*1010*/  @P0 BRA `(.L_x_36) ;  /* 0x0000000000040947 */ /* 0x000fea0003800000 */
[----:B------:R-:W-:-:S04]  /*1020*/  DEPBAR.LE SB0, 0x0 ;  /* 0x000080000000791a */ /* 0x000fc80000000000 */
.L_x_36:
[----:B------:R-:W-:Y:S05]  /*1030*/  WARPSYNC.ALL ;  /* 0x0000000000007948 */ /* 0x000fea0003800000 */
[----:B------:R-:W-:Y:S01]  /*1040*/  NOP ;  /* 0x0000000000007918 */ /* 0x000fe20000000000 */
[----:B---3--:R-:W-:Y:S06]  /*1050*/  BAR.SYNC.DEFER_BLOCKING 0x0 ;  /* 0x0000000000007b1d */ /* 0x008fec0000010000 */
[----:B------:R-:W-:Y:S02]  /*1060*/  BSSY.RECONVERGENT B2, `(.L_x_37) ;  /* 0x000000b000027945 */ /* 0x000fe40003800200 */
[----:B------:R-:W-:Y:S06]  /*1070*/  BAR.SYNC.DEFER_BLOCKING 0x0 ;  /* 0x0000000000007b1d */ /* 0x000fec0000010000 */
[----:B------:R3:W-:Y:S01]  /*1080*/  @!P0 STS [R4], RZ ;  /* 0x000000ff04008388 */ /* 0x0007e20000000800 */
[----:B------:R-:W-:Y:S01]  /*1090*/  NOP ;  /* 0x0000000000007918 */ /* 0x000fe20000000000 */
[----:B------:R-:W-:Y:S05]  /*10a0*/  @P3 BRA `(.L_x_38) ;  /* 0x0000000000183947 */ /* 0x000fea0003800000 */
[----:B-1--45:R-:W1:Y:S01]  /*10b0*/  LDS R2, [UR8+0x8] ;  /* 0x00000808ff027984 */ /* 0x032e620008000800 */
[----:B--23--:R-:W2:Y:S01]  /*10c0*/  LDC.64 R4, c[0x0][0x390] ;  /* 0x0000e400ff047b82 */ /* 0x00cea20000000a00 */
[----:B------:R-:W-:Y:S02]  /*10d0*/  IMAD.MOV.U32 R3, RZ, RZ, 0x70 ;  /* 0x00000070ff037424 */ /* 0x000fe400078e00ff */
[----:B--2---:R2:W-:Y:S03]  /*10e0*/  STS.64 [UR8], R4 ;  /* 0x00000004ff007988 */ /* 0x0045e60008000a08 */
[----:B-1----:R-:W-:-:S05]  /*10f0*/  LOP3.LUT R2, R2, 0x10, R3, 0xd8, !PT ;  /* 0x0000001002027812 */ /* 0x002fca00078ed803 */
[----:B------:R2:W-:Y:S02]  /*1100*/  STS [UR8+0x8], R2 ;  /* 0x00000802ff007988 */ /* 0x0005e40008000808 */
.L_x_38:
[----:B-1----:R-:W-:Y:S05]  /*1110*/  BSYNC.RECONVERGENT B2 ;  /* 0x0000000000027941 */ /* 0x002fea0003800200 */
.L_x_37:
[----:B------:R-:W-:Y:S04]  /*1120*/  BSSY.RECONVERGENT B3, `(.L_x_39) ;  /* 0x0000033000037945 */ /* 0x000fe80003800200 */
[----:B------:R-:W-:Y:S04]  /*1130*/  BSSY.RELIABLE B2, `(.L_x_40) ;  /* 0x000002e000027945 */ /* 0x000fe80003800100 */
[----:B------:R-:W-:Y:S05]  /*1140*/  @P3 BRA `(.L_x_41) ;  /* 0x0000000000243947 */ /* 0x000fea0003800000 */
[----:B--2-45:R-:W1:Y:S01]  /*1150*/  LDS R2, [UR8+0x34] ;  /* 0x00003408ff027984 */ /* 0x034e620008000800 */
[----:B------:R-:W-:-:S05]  /*1160*/  IMAD.MOV.U32 R3, RZ, RZ, 0x3f000000 ;  /* 0x3f000000ff037424 */ /* 0x000fca00078e00ff */
[----:B-1----:R-:W-:-:S05]  /*1170*/  LOP3.LUT R2, R2, 0xff000000, R3, 0xb8, !PT ;  /* 0xff00000002027812 */ /* 0x002fca00078eb803 */
[----:B------:R1:W-:Y:S01]  /*1180*/  STS [UR8+0x34], R2 ;  /* 0x00003402ff007988 */ /* 0x0003e20008000808 */
[----:B------:R-:W-:Y:S05]  /*1190*/  @P3 BRA `(.L_x_42) ;  /* 0x0000000000183947 */ /* 0x000fea0003800000 */
[----:B-1----:R-:W1:Y:S01]  /*11a0*/  LDS R2, [UR8+0x38] ;  /* 0x00003808ff027984 */ /* 0x002e620008000800 */
[----:B------:R-:W-:-:S05]  /*11b0*/  IMAD.MOV.U32 R3, RZ, RZ, 0x7f ;  /* 0x0000007fff037424 */ /* 0x000fca00078e00ff */
[----:B-1----:R-:W-:-:S05]  /*11c0*/  LOP3.LUT R2, R2, 0xff, R3, 0xb8, !PT ;  /* 0x000000ff02027812 */ /* 0x002fca00078eb803 */
[----:B------:R1:W-:Y:S02]  /*11d0*/  STS [UR8+0x38], R2 ;  /* 0x00003802ff007988 */ /* 0x0003e40008000808 */
.L_x_41:
[----:B------:R-:W-:Y:S05]  /*11e0*/  @P3 BRA `(.L_x_43) ;  /* 0x00000000000c3947 */ /* 0x000fea0003800000 */
[----:B------:R1:W-:Y:S02]  /*11f0*/  STS [UR8+0x20], R7 ;  /* 0x00002007ff007988 */ /* 0x0003e40008000808 */
.L_x_42:
[----:B------:R-:W-:Y:S05]  /*1200*/  @P3 BRA `(.L_x_44) ;  /* 0x0000000000243947 */ /* 0x000fea0003800000 */
[----:B------:R1:W-:Y:S02]  /*1210*/  STS [UR8+0x24], R6 ;  /* 0x00002406ff007988 */ /* 0x0003e40008000808 */
.L_x_43:
[----:B------:R-:W-:Y:S05]  /*1220*/  @P3 BRA `(.L_x_45) ;  /* 0x00000000002c3947 */ /* 0x000fea0003800000 */
[----:B-12-45:R-:W1:Y:S01]  /*1230*/  LDS R2, [UR8+0x1c] ;  /* 0x00001c08ff027984 */ /* 0x036e620008000800 */
[----:B------:R-:W2:Y:S02]  /*1240*/  LDC.64 R6, c[0x0][0x3b8] ;  /* 0x0000ee00ff067b82 */ /* 0x000ea40000000a00 */
[--C-:B--2---:R-:W-:Y:S02]  /*1250*/  SHF.R.U32.HI R5, RZ, 0x4, R7.reuse ;  /* 0x00000004ff057819 */ /* 0x104fe40000011607 */
[----:B------:R-:W-:-:S05]  /*1260*/  SHF.R.U64 R3, R6, 0x4, R7 ;  /* 0x0000000406037819 */ /* 0x000fca0000001207 */
[----:B------:R2:W-:Y:S01]  /*1270*/  STS [UR8+0xc], R3 ;  /* 0x00000c03ff007988 */ /* 0x0005e20008000808 */
[----:B-1----:R-:W-:-:S05]  /*1280*/  LOP3.LUT R2, R2, 0xf, R5, 0xb8, !PT ;  /* 0x0000000f02027812 */ /* 0x002fca00078eb805 */
[----:B------:R2:W-:Y:S02]  /*1290*/  STS [UR8+0x1c], R2 ;  /* 0x00001c02ff007988 */ /* 0x0005e40008000808 */
.L_x_44:
[----:B------:R-:W-:Y:S05]  /*12a0*/  @P3 BRA `(.L_x_46) ;  /* 0x00000000001c3947 */ /* 0x000fea0003800000 */
[----:B-12-45:R-:W1:Y:S02]  /*12b0*/  LDS R2, [UR8+0x34] ;  /* 0x00003408ff027984 */ /* 0x036e640008000800 */
[----:B-1----:R-:W-:-:S05]  /*12c0*/  LOP3.LUT R2, R2, 0x7, RZ, 0xb8, !PT ;  /* 0x0000000702027812 */ /* 0x002fca00078eb8ff */
[----:B------:R1:W-:Y:S02]  /*12d0*/  STS [UR8+0x34], R2 ;  /* 0x00003402ff007988 */ /* 0x0003e40008000808 */
.L_x_45:
[----:B------:R-:W-:Y:S05]  /*12e0*/  @P3 BRA `(.L_x_47) ;  /* 0x00000000001c3947 */ /* 0x000fea0003800000 */
[----:B-12-45:R-:W1:Y:S02]  /*12f0*/  LDS R2, [UR8+0x34] ;  /* 0x00003408ff027984 */ /* 0x036e640008000800 */
[----:B-1----:R-:W-:-:S05]  /*1300*/  LOP3.LUT R2, R2, 0x38, RZ, 0xb8, !PT ;  /* 0x0000003802027812 */ /* 0x002fca00078eb8ff */
[----:B------:R1:W-:Y:S02]  /*1310*/  STS [UR8+0x34], R2 ;  /* 0x00003402ff007988 */ /* 0x0003e40008000808 */
.L_x_46:
[----:B------:R-:W-:Y:S05]  /*1320*/  @P3 BRA `(.L_x_48) ;  /* 0x00000000001c3947 */ /* 0x000fea0003800000 */
[----:B-12-45:R-:W1:Y:S02]  /*1330*/  LDS R2, [UR8+0x8] ;  /* 0x00000808ff027984 */ /* 0x036e640008000800 */
[----:B-1----:R-:W-:-:S05]  /*1340*/  LOP3.LUT R2, R2, 0x780, RZ, 0xb8, !PT ;  /* 0x0000078002027812 */ /* 0x002fca00078eb8ff */
[----:B------:R1:W-:Y:S02]  /*1350*/  STS [UR8+0x8], R2 ;  /* 0x00000802ff007988 */ /* 0x0003e40008000808 */
.L_x_47:
[----:B------:R-:W-:Y:S05]  /*1360*/  @P3 BRA `(.L_x_49) ;  /* 0x0000000000283947 */ /* 0x000fea0003800000 */
[----:B-12-45:R-:W1:Y:S02]  /*1370*/  LDS R2, [UR8+0x8] ;  /* 0x00000808ff027984 */ /* 0x036e640008000800 */
[----:B-1----:R-:W-:-:S05]  /*1380*/  LOP3.LUT R2, R2, 0x1800, RZ, 0xb8, !PT ;  /* 0x0000180002027812 */ /* 0x002fca00078eb8ff */
[----:B------:R1:W-:Y:S02]  /*1390*/  STS [UR8+0x8], R2 ;  /* 0x00000802ff007988 */ /* 0x0003e40008000808 */
.L_x_48:
[----:B------:R-:W-:Y:S05]  /*13a0*/  @P3 BREAK.RELIABLE B2 ;  /* 0x0000000000023942 */ /* 0x000fea0003800100 */
[----:B------:R-:W-:Y:S05]  /*13b0*/  @P3 BRA `(.L_x_50) ;  /* 0x0000000000243947 */ /* 0x000fea0003800000 */
[----:B-12-45:R-:W1:Y:S01]  /*13c0*/  LDS R2, [UR8+0x8] ;  /* 0x00000808ff027984 */ /* 0x036e620008000800 */
[----:B------:R-:W-:-:S05]  /*13d0*/  IMAD.MOV.U32 R3, RZ, RZ, 0x6000 ;  /* 0x00006000ff037424 */ /* 0x000fca00078e00ff */
[----:B-1----:R-:W-:-:S04]  /*13e0*/  LOP3.LUT R2, R2, 0x4000, R3, 0xd8, !PT ;  /* 0x0000400002027812 */ /* 0x002fc800078ed803 */
[----:B------:R-:W-:-:S05]  /*13f0*/  LOP3.LUT R2, R2, 0x400000, RZ, 0xb8, !PT ;  /* 0x0040000002027812 */ /* 0x000fca00078eb8ff */
[----:B------:R1:W-:Y:S02]  /*1400*/  STS [UR8+0x8], R2 ;  /* 0x00000802ff007988 */ /* 0x0003e40008000808 */
.L_x_49:
[----:B------:R-:W-:Y:S05]  /*1410*/  BSYNC.RELIABLE B2 ;  /* 0x0000000000027941 */ /* 0x000fea0003800100 */
.L_x_40:
[----:B-12-45:R-:W1:Y:S02]  /*1420*/  @!P3 LDS R2, [UR8+0x8] ;  /* 0x00000808ff02b984 */ /* 0x036e640008000800 */
[----:B-1----:R-:W-:-:S05]  /*1430*/  @!P3 LOP3.LUT R2, R2, 0x8000, RZ, 0xb8, !PT ;  /* 0x000080000202b812 */ /* 0x002fca00078eb8ff */
[----:B------:R1:W-:Y:S02]  /*1440*/  @!P3 STS [UR8+0x8], R2 ;  /* 0x00000802ff00b988 */ /* 0x0003e40008000808 */
.L_x_50:
[----:B------:R-:W-:Y:S05]  /*1450*/  BSYNC.RECONVERGENT B3 ;  /* 0x0000000000037941 */ /* 0x000fea0003800200 */
.L_x_39:
        /* <DEDUP_REMOVED lines=9> */
[----:B-1-3--:R-:W-:-:S05]  /*14f0*/  IMAD.SHL.U32 R4, R2, 0x4, RZ ;  /* 0x0000000402047824 */ /* 0x00afca00078e00ff */
        /* <DEDUP_REMOVED lines=8> */
.L_x_51:
[----:B------:R-:W-:Y:S05]  /*1580*/  @P0 BRA `(.L_x_52) ;  /* 0x00000000000c0947 */ /* 0x000fea0003800000 */
[----:B------:R0:W-:Y:S01]  /*1590*/  UTMACMDFLUSH ;  /* 0x00000000000079b7 */ /* 0x0001e20000000000 */
[----:B------:R-:W-:Y:S05]  /*15a0*/  @P0 BRA `(.L_x_52) ;  /* 0x0000000000040947 */ /* 0x000fea0003800000 */
[----:B------:R-:W-:-:S04]  /*15b0*/  DEPBAR.LE SB0, 0x0 ;  /* 0x000080000000791a */ /* 0x000fc80000000000 */
.L_x_52:
[----:B------:R-:W-:Y:S05]  /*15c0*/  WARPSYNC.ALL ;  /* 0x0000000000007948 */ /* 0x000fea0003800000 */
[----:B------:R-:W-:Y:S01]  /*15d0*/  NOP ;  /* 0x0000000000007918 */ /* 0x000fe20000000000 */
[----:B--2---:R-:W-:Y:S01]  /*15e0*/  BAR.SYNC.DEFER_BLOCKING 0x0 ;  /* 0x0000000000007b1d */ /* 0x004fe20000010000 */
[----:B-1--45:R-:W-:Y:S01]  /*15f0*/  SHF.R.U32.HI R2, RZ, 0x5, R0 ;  /* 0x00000005ff027819 */ /* 0x032fe20000011600 */
[----:B------:R-:W-:-:S03]  /*1600*/  UIADD3 UR15, UPT, UPT, UR8, 0xc020, URZ ;  /* 0x0000c020080f7890 */ /* 0x000fc6000fffe0ff */
[----:B------:R-:W-:Y:S01]  /*1610*/  R2UR UR22, R2 ;  /* 0x00000000021672ca */ /* 0x000fe200000e0000 */
[----:B------:R-:W-:Y:S01]  /*1620*/  VOTEU.ALL UP0, P3 ;  /* 0x0000000000ff7886 */ /* 0x000fe20001800000 */
[----:B------:R-:W-:Y:S01]  /*1630*/  UMOV UR4, 0x1 ;  /* 0x0000000100047882 */ /* 0x000fe20000000000 */
[----:B------:R-:W-:Y:S01]  /*1640*/  VOTEU.ALL UP1, P3 ;  /* 0x0000000000ff7886 */ /* 0x000fe20001820000 */
[----:B------:R-:W-:Y:S02]  /*1650*/  BSSY.RECONVERGENT B3, `(.L_x_53) ;  /* 0x0000018000037945 */ /* 0x000fe40003800200 */
[----:B------:R-:W-:-:S04]  /*1660*/  @!UP0 UIADD3 UR10, UPT, UPT, -UR4, 0x100000, URZ ;  /* 0x00100000040a8890 */ /* 0x000fc8000fffe1ff */
[----:B------:R-:W-:Y:S02]  /*1670*/  @!UP0 USHF.L.U32 UR11, UR10, 0xb, URZ ;  /* 0x0000000b0a0b8899 */ /* 0x000fe400080006ff */
[----:B------:R-:W-:Y:S02]  /*1680*/  @!UP0 USHF.L.U32 UR10, UR10, 0x1, URZ ;  /* 0x000000010a0a8899 */ /* 0x000fe400080006ff */
[----:B------:R-:W-:-:S04]  /*1690*/  @!UP0 UIADD3 UR4, UPT, UPT, -UR4, 0x100000, URZ ;  /* 0x0010000004048890 */ /* 0x000fc8000fffe1ff */
[----:B------:R-:W-:Y:S02]  /*16a0*/  @!UP0 USHF.L.U32 UR5, UR4, 0xb, URZ ;  /* 0x0000000b04058899 */ /* 0x000fe400080006ff */
[----:B------:R-:W-:Y:S01]  /*16b0*/  @!UP0 USHF.L.U32 UR4, UR4, 0x1, URZ ;  /* 0x0000000104048899 */ /* 0x000fe200080006ff */
[----:B------:R-:W-:Y:S01]  /*16c0*/  VOTEU.ALL UP0, P3 ;  /* 0x0000000000ff7886 */ /* 0x000fe20001800000 */
[----:B------:R-:W1:Y:S04]  /*16d0*/  FENCE.VIEW.ASYNC.S ;  /* 0x00000000000073c6 */ /* 0x000e680000000000 */
[----:B-1----:R1:W2:Y:S06]  /*16e0*/  @!UP0 SYNCS.EXCH.64 URZ, [UR8+0xc000], UR10 ;  /* 0x00c0000a08ff85b2 */ /* 0x0022ac0008000100 */
[----:B------:R1:W2:Y:S02]  /*16f0*/  @!UP1 SYNCS.EXCH.64 URZ, [UR8+0xc020], UR4 ;  /* 0x00c0200408ff95b2 */ /* 0x0002a40008000100 */
[----:B--2---:R-:W-:Y:S06]  /*1700*/  BAR.SYNC.DEFER_BLOCKING 0x0 ;  /* 0x0000000000007b1d */ /* 0x004fec0000010000 */
[----:B------:R-:W-:Y:S05]  /*1710*/  @P3 BRA `(.L_x_54) ;  /* 0x00000000002c3947 */ /* 0x000fea0003800000 */
[----:B-1----:R-:W-:Y:S02]  /*1720*/  UMOV UR4, 0x1 ;  /* 0x0000000100047882 */ /* 0x002fe40000000000 */
[----:B------:R-:W-:-:S04]  /*1730*/  UIADD3 UR10, UPT, UPT, -UR4, 0x100000, URZ ;  /* 0x00100000040a7890 */ /* 0x000fc8000fffe1ff */
[----:B------:R-:W-:Y:S02]  /*1740*/  USHF.L.U32 UR11, UR10, 0xb, URZ ;  /* 0x0000000b0a0b7899 */ /* 0x000fe400080006ff */
[----:B------:R-:W-:Y:S02]  /*1750*/  USHF.L.U32 UR10, UR10, 0x1, URZ ;  /* 0x000000010a0a7899 */ /* 0x000fe400080006ff */
[----:B------:R-:W-:-:S04]  /*1760*/  UIADD3 UR4, UPT, UPT, -UR4, 0x100000, URZ ;  /* 0x0010000004047890 */ /* 0x000fc8000fffe1ff */
[----:B------:R-:W-:Y:S02]  /*1770*/  USHF.L.U32 UR5, UR4, 0xb, URZ ;  /* 0x0000000b04057899 */ /* 0x000fe400080006ff */
[----:B------:R-:W-:Y:S01]  /*1780*/  USHF.L.U32 UR4, UR4, 0x1, URZ ;  /* 0x0000000104047899 */ /* 0x000fe200080006ff */
[----:B------:R-:W1:Y:S03]  /*1790*/  FENCE.VIEW.ASYNC.S ;  /* 0x00000000000073c6 */ /* 0x000e660000000000 */
[----:B-1----:R2:W4:Y:S08]  /*17a0*/  SYNCS.EXCH.64 URZ, [UR8+0xc008], UR10 ;  /* 0x00c0080a08ff75b2 */ /* 0x0025300008000100 */
[----:B------:R2:W5:Y:S02]  /*17b0*/  SYNCS.EXCH.64 URZ, [UR8+0xc028], UR4 ;  /* 0x00c0280408ff75b2 */ /* 0x0005640008000100 */
[----:B--2---:R-:W-:Y:S01]  /*17c0*/  NOP ;  /* 0x0000000000007918 */ /* 0x004fe20000000000 */
.L_x_54:
[----:B-1----:R-:W-:Y:S05]  /*17d0*/  BSYNC.RECONVERGENT B3 ;  /* 0x0000000000037941 */ /* 0x002fea0003800200 */
.L_x_53:
[----:B----45:R-:W-:Y:S06]  /*17e0*/  BAR.SYNC.DEFER_BLOCKING 0x0 ;  /* 0x0000000000007b1d */ /* 0x030fec0000010000 */
[----:B------:R-:W-:Y:S04]  /*17f0*/  BSSY.RECONVERGENT B3, `(.L_x_55) ;  /* 0x000000d000037945 */ /* 0x000fe80003800200 */
[----:B------:R-:W-:Y:S05]  /*1800*/  @P3 BRA `(.L_x_56) ;  /* 0x00000000002c3947 */ /* 0x000fea0003800000 */
[----:B------:R-:W-:Y:S02]  /*1810*/  UMOV UR4, 0x1 ;  /* 0x0000000100047882 */ /* 0x000fe40000000000 */
[----:B------:R-:W-:-:S04]  /*1820*/  UIADD3 UR10, UPT, UPT, -UR4, 0x100000, URZ ;  /* 0x00100000040a7890 */ /* 0x000fc8000fffe1ff */
[----:B------:R-:W-:Y:S02]  /*1830*/  USHF.L.U32 UR11, UR10, 0xb, URZ ;  /* 0x0000000b0a0b7899 */ /* 0x000fe400080006ff */
[----:B------:R-:W-:Y:S02]  /*1840*/  USHF.L.U32 UR10, UR10, 0x1, URZ ;  /* 0x000000010a0a7899 */ /* 0x000fe400080006ff */
[----:B------:R-:W-:-:S04]  /*1850*/  UIADD3 UR4, UPT, UPT, -UR4, 0x100000, URZ ;  /* 0x0010000004047890 */ /* 0x000fc8000fffe1ff */
[----:B------:R-:W-:Y:S02]  /*1860*/  USHF.L.U32 UR5, UR4, 0xb, URZ ;  /* 0x0000000b04057899 */ /* 0x000fe400080006ff */
[----:B------:R-:W-:Y:S01]  /*1870*/  USHF.L.U32 UR4, UR4, 0x1, URZ ;  /* 0x0000000104047899 */ /* 0x000fe200080006ff */
[----:B------:R-:W1:Y:S03]  /*1880*/  FENCE.VIEW.ASYNC.S ;  /* 0x00000000000073c6 */ /* 0x000e660000000000 */
[----:B-1----:R1:W2:Y:S08]  /*1890*/  SYNCS.EXCH.64 URZ, [UR8+0xc010], UR10 ;  /* 0x00c0100a08ff75b2 */ /* 0x0022b00008000100 */
[----:B------:R1:W4:Y:S01]  /*18a0*/  SYNCS.EXCH.64 URZ, [UR8+0xc030], UR4 ;  /* 0x00c0300408ff75b2 */ /* 0x0003220008000100 */
[----:B------:R-:W-:Y:S01]  /*18b0*/  NOP ;  /* 0x0000000000007918 */ /* 0x000fe20000000000 */
.L_x_56:
[----:B-1----:R-:W-:Y:S05]  /*18c0*/  BSYNC.RECONVERGENT B3 ;  /* 0x0000000000037941 */ /* 0x002fea0003800200 */
.L_x_55:
[----:B--2-4-:R-:W-:Y:S01]  /*18d0*/  BAR.SYNC.DEFER_BLOCKING 0x0 ;  /* 0x0000000000007b1d */ /* 0x014fe20000010000 */
[----:B------:R-:W-:Y:S01]  /*18e0*/  USHF.L.U32 UR19, UR7, 0x7, URZ ;  /* 0x0000000707137899 */ /* 0x000fe200080006ff */
[----:B------:R-:W-:Y:S01]  /*18f0*/  ISETP.GE.AND P0, PT, R10, 0x1, PT ;  /* 0x000000010a00780c */ /* 0x000fe20003f06270 */
[----:B------:R-:W-:-:S03]  /*1900*/  USHF.L.U32 UR14, UR9, 0x6, URZ ;  /* 0x00000006090e7899 */ /* 0x000fc600080006ff */
        /* <DEDUP_REMOVED lines=13> */
.L_x_58:
[----:B-1----:R-:W-:Y:S05]  /*19e0*/  BSYNC.RECONVERGENT B3 ;  /* 0x0000000000037941 */ /* 0x002fea0003800200 */
.L_x_57:
[----:B------:R-:W-:Y:S05]  /*19f0*/  @!P0 BRA `(.L_x_59) ;  /* 0x0000000800208947 */ /* 0x000fea0003800000 */
[----:B--2-4-:R-:W-:Y:S01]  /*1a00*/  BAR.SYNC.DEFER_BLOCKING 0x0 ;  /* 0x0000000000007b1d */ /* 0x014fe20000010000 */
[----:B------:R-:W-:Y:S01]  /*1a10*/  @!P3 IMAD.MOV.U32 R2, RZ, RZ, 0x3000 ;  /* 0x00003000ff02b424 */ /* 0x000fe200078e00ff */
[----:B------:R-:W-:Y:S02]  /*1a20*/  ELECT P1, URZ, PT ;  /* 0x0000000000ff782f */ /* 0x000fe40003820000 */
[----:B------:R-:W-:Y:S02]  /*1a30*/  ELECT P0, URZ, PT ;  /* 0x0000000000ff782f */ /* 0x000fe40003800000 */
[C---:B------:R-:W-:Y:S01]  /*1a40*/  ISETP.LT.U32.AND P1, PT, R68.reuse, 0x20, P1 ;  /* 0x000000204400780c */ /* 0x040fe20000f21070 */
[----:B------:R-:W-:Y:S01]  /*1a50*/  UMOV UR11, UR19 ;  /* 0x00000013000b7c82 */ /* 0x000fe20008000000 */
[----:B------:R-:W-:Y:S01]  /*1a60*/  ISETP.LT.U32.AND P0, PT, R68, 0x20, P0 ;  /* 0x000000204400780c */ /* 0x000fe20000701070 */
[----:B------:R-:W-:Y:S01]  /*1a70*/  UIADD3 UR4, UPT, UPT, UR8, 0x8000, URZ ;  /* 0x0000800008047890 */ /* 0x000fe2000fffe0ff */
[----:B------:R-:W-:-:S09]  /*1a80*/  UMOV UR6, UR14 ;  /* 0x0000000e00067c82 */ /* 0x000fd20008000000 */
[----:B------:R-:W-:Y:S01]  /*1a90*/  VOTEU.ANY UP0, P1 ;  /* 0x0000000000ff7886 */ /* 0x000fe20000800100 */
[----:B------:R-:W-:Y:S01]  /*1aa0*/  VOTEU.ANY UP2, P1 ;  /* 0x0000000000ff7886 */ /* 0x000fe20000840100 */
[----:B------:R-:W-:Y:S01]  /*1ab0*/  VOTEU.ANY UP1, P0 ;  /* 0x0000000000ff7886 */ /* 0x000fe20000020100 */
[----:B------:R-:W-:Y:S01]  /*1ac0*/  VOTEU.ANY UP3, P0 ;  /* 0x0000000000ff7886 */ /* 0x000fe20000060100 */
[----:B------:R1:W-:Y:S01]  /*1ad0*/  @!P3 SYNCS.ARRIVE.TRANS64 RZ, [UR8+0xc000], R2 ;  /* 0x00c00002ffffb9a7 */ /* 0x0003e20008000008 */
[----:B------:R2:W-:Y:S06]  /*1ae0*/  MEMBAR.ALL.CTA ;  /* 0x0000000000007992 */ /* 0x0005ec0000008000 */
[----:B--2---:R-:W2:Y:S01]  /*1af0*/  FENCE.VIEW.ASYNC.S ;  /* 0x00000000000073c6 */ /* 0x004ea20000000000 */
[----:B------:R-:W-:Y:S01]  /*1b00*/  @UP0 UIADD3 UR9, UPT, UPT, UR8, 0xc000, URZ ;  /* 0x0000c00008090890 */ /* 0x000fe2000fffe0ff */
[----:B------:R-:W-:Y:S01]  /*1b10*/  @UP0 UMOV UR10, URZ ;  /* 0x000000ff000a0c82 */ /* 0x000fe20008000000 */
[----:B------:R-:W-:Y:S01]  /*1b20*/  @UP1 UIADD3 UR5, UPT, UPT, UR8, 0xc000, URZ ;  /* 0x0000c00008051890 */ /* 0x000fe2000fffe0ff */
[----:B------:R-:W-:Y:S01]  /*1b30*/  @UP1 UMOV UR7, URZ ;  /* 0x000000ff00071c82 */ /* 0x000fe20008000000 */
[----:B------:R-:W-:Y:S01]  /*1b40*/  UISETP.NE.U32.AND UP0, UPT, UR22, URZ, UPT ;  /* 0x000000ff1600728c */ /* 0x000fe2000bf05070 */
[----:B--2---:R-:W-:Y:S06]  /*1b50*/  BAR.SYNC.DEFER_BLOCKING 0x0 ;  /* 0x0000000000007b1d */ /* 0x004fec0000010000 */
[----:B------:R1:W-:Y:S02]  /*1b60*/  @UP2 UTMALDG.2D [UR8], [UR24] ;  /* 0x00000008180025b4 */ /* 0x0003e40008008000 */
[----:B------:R-:W-:Y:S06]  /*1b70*/  BAR.SYNC.DEFER_BLOCKING 0x0 ;  /* 0x0000000000007b1d */ /* 0x000fec0000010000 */
[----:B------:R1:W-:Y:S02]  /*1b80*/  @UP3 UTMALDG.2D [UR4], [UR26] ;  /* 0x000000041a0035b4 */ /* 0x0003e40008008000 */
[----:B------:R-:W-:Y:S06]  /*1b90*/  BAR.SYNC.DEFER_BLOCKING 0x0 ;  /* 0x0000000000007b1d */ /* 0x000fec0000010000 */
[----:B------:R-:W2:Y:S02]  /*1ba0*/  SYNCS.PHASECHK.TRANS64.TRYWAIT P0, [UR8+0xc000], RZ ;  /* 0x00c000ffff0075a7 */ /* 0x000ea40008001108 */
[----:B-12---:R-:W-:Y:S05]  /*1bb0*/  @!P0 BRA `(.L_x_60) ;  /* 0x0000000c00b48947 */ /* 0x006fea0003800000 */
.L_x_78:
[----:B------:R-:W-:Y:S05]  /*1bc0*/  BRA.U UP0, `(.L_x_61) ;  /* 0x0000000100547547 */ /* 0x000fea000b800000 */
[----:B------:R-:W-:Y:S02]  /*1bd0*/  USHF.R.U32.HI UR5, URZ, 0x4, UR8 ;  /* 0x00000004ff057899 */ /* 0x000fe40008011608 */
[----:B------:R-:W-:Y:S02]  /*1be0*/  USHF.R.U32.HI UR6, URZ, 0x4, UR4 ;  /* 0x00000004ff067899 */ /* 0x000fe40008011604 */
[----:B------:R-:W-:Y:S02]  /*1bf0*/  USGXT.U32 UR4, UR5, 0xe ;  /* 0x0000000e0504789a */ /* 0x000fe40008000000 */
[----:B------:R-:W-:Y:S01]  /*1c00*/  USGXT.U32 UR6, UR6, 0xe ;  /* 0x0000000e0606789a */ /* 0x000fe20008000000 */
[----:B------:R-:W-:Y:S01]  /*1c10*/  UMOV UR10, 0xfffffffe ;  /* 0xfffffffe000a7882 */ /* 0x000fe20000000000 */
[----:B------:R-:W-:Y:S01]  /*1c20*/  UMOV UR11, 0x7fffbfdf ;  /* 0x7fffbfdf000b7882 */ /* 0x000fe20000000000 */
[----:B------:R-:W-:Y:S01]  /*1c30*/  UMOV UR12, 0xffffff80 ;  /* 0xffffff80000c7882 */ /* 0x000fe20000000000 */
[----:B------:R-:W-:Y:S01]  /*1c40*/  UMOV UR13, 0x7fffbfdf ;  /* 0x7fffbfdf000d7882 */ /* 0x000fe20000000000 */
[----:B------:R-:W-:Y:S01]  /*1c50*/  UMOV UR5, URZ ;  /* 0x000000ff00057c82 */ /* 0x000fe20008000000 */
[----:B------:R-:W-:Y:S01]  /*1c60*/  UMOV UR7, URZ ;  /* 0x000000ff00077c82 */ /* 0x000fe20008000000 */
[----:B------:R-:W-:-:S02]  /*1c70*/  UIADD3.64 UR10, UPT, UPT, UR4, -UR10, URZ ;  /* 0x8000000a040a7297 */ /* 0x000fc4000fffe0ff */
[----:B------:R-:W-:Y:S01]  /*1c80*/  UIADD3.64 UR12, UPT, UPT, UR6, -UR12, URZ ;  /* 0x8000000c060c7297 */ /* 0x000fe2000fffe0ff */
[----:B------:R-:W-:Y:S01]  /*1c90*/  UMOV UR16, 0x0 ;  /* 0x0000000000107882 */ /* 0x000fe20000000000 */
[----:B------:R-:W-:Y:S01]  /*1ca0*/  UMOV UR17, 0x8110010 ;  /* 0x0811001000117882 */ /* 0x000fe20000000000 */
[----:B------:R-:W-:Y:S01]  /*1cb0*/  UMOV UR5, 0x80004020 ;  /* 0x8000402000057882 */ /* 0x000fe20000000000 */
[----:B------:R-:W-:Y:S01]  /*1cc0*/  UMOV UR7, 0x80004020 ;  /* 0x8000402000077882 */ /* 0x000fe20000000000 */
[----:B------:R-:W-:Y:S01]  /*1cd0*/  UMOV UR28, 0x0 ;  /* 0x00000000001c7882 */ /* 0x000fe20000000000 */
[----:B------:R-:W-:Y:S01]  /*1ce0*/  UMOV UR29, 0x8110010 ;  /* 0x08110010001d7882 */ /* 0x000fe20000000000 */
[----:B------:R1:W-:Y:S02]  /*1cf0*/  UTCQMMA gdesc[UR4], gdesc[UR6], tmem[UR23], tmem[UR16], idesc[UR17], !UPT ;  /* 0x00ff1006040075ea */ /* 0x0003e4000f800317 */
[----:B------:R1:W-:Y:S01]  /*1d00*/  UTCQMMA gdesc[UR10], gdesc[UR12], tmem[UR23], tmem[UR28], idesc[UR29], UPT ;  /* 0x00ff1c0c0a0075ea */ /* 0x0003e2000b800317 */
[----:B------:R-:W-:-:S02]  /*1d10*/  NOP ;  /* 0x0000000000007918 */ /* 0x000fc40000000000 */
.L_x_61:
[----:B------:R-:W-:Y:S01]  /*1d20*/  ELECT P0, URZ, PT ;  /* 0x0000000000ff782f */ /* 0x000fe20003800000 */
[----:B-1----:R-:W-:Y:S01]  /*1d30*/  UMOV UR4, UR15 ;  /* 0x0000000f00047c82 */ /* 0x002fe20008000000 */
[----:B------:R-:W-:Y:S02]  /*1d40*/  UMOV UR5, URZ ;  /* 0x000000ff00057c82 */ /* 0x000fe40008000000 */
[----:B------:R-:W-:-:S13]  /*1d50*/  ISETP.LT.U32.AND P0, PT, R68, 0x20, P0 ;  /* 0x000000204400780c */ /* 0x000fda0000701070 */
[----:B------:R-:W-:Y:S01]  /*1d60*/  VOTEU.ANY UP0, P0 ;  /* 0x0000000000ff7886 */ /* 0x000fe20000000100 */
[----:B------:R-:W-:Y:S01]  /*1d70*/  VOTEU.ANY UP1, P0 ;  /* 0x0000000000ff7886 */ /* 0x000fe20000020100 */
[----:B------:R-:W-:-:S03]  /*1d80*/  ISETP.GE.U32.AND P0, PT, R10, 0x41, PT ;  /* 0x000000410a00780c */ /* 0x000fc60003f06070 */
[----:B------:R-:W-:Y:S02]  /*1d90*/  @UP0 UMOV UR4, UR4 ;  /* 0x0000000400040c82 */ /* 0x000fe40008000000 */
[----:B------:R1:W-:Y:S01]  /*1da0*/  @UP1 UTCBAR [UR4], URZ ;  /* 0x000000ff040013e9 */ /* 0x0003e200080000ff */
[----:B------:R-:W-:Y:S06]  /*1db0*/  BAR.SYNC.DEFER_BLOCKING 0x0 ;  /* 0x0000000000007b1d */ /* 0x000fec0000010000 */
[----:B------:R-:W2:Y:S02]  /*1dc0*/  SYNCS.PHASECHK.TRANS64.TRYWAIT P1, [UR8+0xc020], RZ ;  /* 0x00c020ffff0075a7 */ /* 0x000ea40008021108 */
[----:B-12---:R-:W-:Y:S05]  /*1dd0*/  @!P1 BRA `(.L_x_62) ;  /* 0x0000000c00389947 */ /* 0x006fea0003800000 */
.L_x_79:
[----:B------:R-:W-:Y:S01]  /*1de0*/  UMOV UR4, URZ ;  /* 0x000000ff00047c82 */ /* 0x000fe20008000000 */
[----:B------:R-:W-:Y:S05]  /*1df0*/  @!P0 BRA `(.L_x_59) ;  /* 0x0000000400208947 */ /* 0x000fea0003800000 */
[----:B------:R-:W1:Y:S01]  /*1e00*/  LDCU UR29, c[0x0][0x3a0] ;  /* 0x00007400ff1d77ac */ /* 0x000e620008000800 */
[----:B------:R-:W-:Y:S01]  /*1e10*/  UMOV UR9, 0x1 ;  /* 0x0000000100097882 */ /* 0x000fe20000000000 */
[----:B------:R-:W-:-:S05]  /*1e20*/  UMOV UR18, 0x40 ;  /* 0x0000004000127882 */ /* 0x000fca0000000000 */
.L_x_66:
[----:B------:R-:W-:Y:S01]  /*1e30*/  BAR.SYNC.DEFER_BLOCKING 0x0 ;  /* 0x0000000000007b1d */ /* 0x000fe20000010000 */
[----:B------:R-:W-:Y:S01]  /*1e40*/  ULEA UR28, UR9, UR8, 0x3 ;  /* 0x00000008091c7291 */ /* 0x000fe2000f8e18ff */
[----:B------:R-:W-:Y:S01]  /*1e50*/  @!P3 IMAD.MOV.U32 R2, RZ, RZ, 0x3000 ;  /* 0x00003000ff02b424 */ /* 0x000fe200078e00ff */
[----:B------:R-:W-:Y:S01]  /*1e60*/  ELECT P1, URZ, PT ;  /* 0x0000000000ff782f */ /* 0x000fe20003820000 */
[----:B------:R-:W-:-:S03]  /*1e70*/  ULEA UR16, UR9, UR8, 0xd ;  /* 0x0000000809107291 */ /* 0x000fc6000f8e68ff */
[----:B------:R-:W-:Y:S02]  /*1e80*/  ISETP.LT.U32.AND P1, PT, R68, 0x20, P1 ;  /* 0x000000204400780c */ /* 0x000fe40000f21070 */
[----:B------:R-:W-:Y:S01]  /*1e90*/  ELECT P0, URZ, PT ;  /* 0x0000000000ff782f */ /* 0x000fe20003800000 */
[----:B------:R-:W-:-:S03]  /*1ea0*/  ULEA UR12, UR9, UR8, 0xc ;  /* 0x00000008090c7291 */ /* 0x000fc6000f8e60ff */
[----:B------:R-:W-:Y:S01]  /*1eb0*/  ISETP.LT.U32.AND P0, PT, R68, 0x20, P0 ;  /* 0x000000204400780c */ /* 0x000fe20000701070 */
[----:B------:R-:W-:Y:S01]  /*1ec0*/  UMOV UR15, UR18 ;  /* 0x00000012000f7c82 */ /* 0x000fe20008000000 */
[----:B------:R-:W-:Y:S02]  /*1ed0*/  UIADD3 UR12, UPT, UPT, UR12, 0x8000, URZ ;  /* 0x000080000c0c7890 */ /* 0x000fe4000fffe0ff */
[----:B------:R-:W-:-:S03]  /*1ee0*/  USHF.L.U32 UR5, UR4, 0x1f, URZ ;  /* 0x0000001f04057899 */ /* 0x000fc600080006ff */
[----:B------:R-:W-:Y:S01]  /*1ef0*/  VOTEU.ANY UP0, P1 ;  /* 0x0000000000ff7886 */ /* 0x000fe20000800100 */
[----:B------:R2:W-:Y:S01]  /*1f00*/  @!P3 SYNCS.ARRIVE.TRANS64 RZ, [UR28+0xc000], R2 ;  /* 0x00c00002ffffb9a7 */ /* 0x0005e2000800001c */
[----:B------:R4:W-:Y:S06]  /*1f10*/  MEMBAR.ALL.CTA ;  /* 0x0000000000007992 */ /* 0x0009ec0000008000 */
[----:B----4-:R-:W4:Y:S01]  /*1f20*/  FENCE.VIEW.ASYNC.S ;  /* 0x00000000000073c6 */ /* 0x010f220000000000 */
[----:B------:R-:W-:Y:S01]  /*1f30*/  @UP0 UIADD3 UR17, UPT, UPT, UR28, 0xc000, URZ ;  /* 0x0000c0001c110890 */ /* 0x000fe2000fffe0ff */
[----:B----4-:R-:W-:Y:S01]  /*1f40*/  VOTEU.ANY UP0, P1 ;  /* 0x0000000000ff7886 */ /* 0x010fe20000800100 */
[----:B------:R-:W-:Y:S01]  /*1f50*/  VOTEU.ANY UP1, P0 ;  /* 0x0000000000ff7886 */ /* 0x000fe20000020100 */
[----:B--2---:R-:W-:-:S04]  /*1f60*/  IMAD.U32 R2, RZ, RZ, UR5 ;  /* 0x00000005ff027e24 */ /* 0x004fc8000f8e00ff */
[----:B------:R-:W-:Y:S01]  /*1f70*/  @UP1 UIADD3 UR13, UPT, UPT, UR28, 0xc000, URZ ;  /* 0x0000c0001c0d1890 */ /* 0x000fe2000fffe0ff */
[----:B------:R-:W-:Y:S01]  /*1f80*/  VOTEU.ANY UP1, P0 ;  /* 0x0000000000ff7886 */ /* 0x000fe20000020100 */
[----:B------:R-:W-:Y:S06]  /*1f90*/  BAR.SYNC.DEFER_BLOCKING 0x0 ;  /* 0x0000000000007b1d */ /* 0x000fec0000010000 */
[----:B------:R2:W-:Y:S01]  /*1fa0*/  @UP0 UTMALDG.2D [UR16], [UR24] ;  /* 0x00000010180005b4 */ /* 0x0005e20008008000 */
[----:B------:R-:W-:Y:S01]  /*1fb0*/  UISETP.NE.U32.AND UP0, UPT, UR22, URZ, UPT ;  /* 0x000000ff1600728c */ /* 0x000fe2000bf05070 */
[----:B------:R-:W-:Y:S06]  /*1fc0*/  BAR.SYNC.DEFER_BLOCKING 0x0 ;  /* 0x0000000000007b1d */ /* 0x000fec0000010000 */
[----:B------:R2:W-:Y:S02]  /*1fd0*/  @UP1 UTMALDG.2D [UR12], [UR26] ;  /* 0x0000000c1a0015b4 */ /* 0x0005e40008008000 */
[----:B------:R-:W-:Y:S06]  /*1fe0*/  BAR.SYNC.DEFER_BLOCKING 0x0 ;  /* 0x0000000000007b1d */ /* 0x000fec0000010000 */
[----:B------:R-:W4:Y:S02]  /*1ff0*/  SYNCS.PHASECHK.TRANS64.TRYWAIT P0, [UR28+0xc000], R2 ;  /* 0x00c00002ff0075a7 */ /* 0x000f24000800111c */
[----:B--2-4-:R-:W-:Y:S05]  /*2000*/  @!P0 BRA `(.L_x_63) ;  /* 0x0000000800b88947 */ /* 0x014fea0003800000 */
.L_x_80:
[----:B------:R-:W-:Y:S05]  /*2010*/  BRA.U UP0, `(.L_x_64) ;  /* 0x00000001004c7547 */ /* 0x000fea000b800000 */
[----:B------:R-:W-:Y:S02]  /*2020*/  USHF.R.U32.HI UR10, URZ, 0x4, UR16 ;  /* 0x00000004ff0a7899 */ /* 0x000fe40008011610 */
[----:B------:R-:W-:Y:S02]  /*2030*/  USHF.R.U32.HI UR12, URZ, 0x4, UR12 ;  /* 0x00000004ff0c7899 */ /* 0x000fe4000801160c */
[----:B------:R-:W-:Y:S02]  /*2040*/  USGXT.U32 UR10, UR10, 0xe ;  /* 0x0000000e0a0a789a */ /* 0x000fe40008000000 */
[----:B------:R-:W-:Y:S02]  /*2050*/  USGXT.U32 UR12, UR12, 0xe ;  /* 0x0000000e0c0c789a */ /* 0x000fe40008000000 */
[----:B------:R-:W-:Y:S02]  /*2060*/  UIADD3 UR16, UP0, UPT, UR10, 0x2, URZ ;  /* 0x000000020a107890 */ /* 0x000fe4000ff1e0ff */
[----:B------:R-:W-:Y:S01]  /*2070*/  UIADD3 UR30, UP1, UPT, UR12, 0x80, URZ ;  /* 0x000000800c1e7890 */ /* 0x000fe2000ff3e0ff */
[----:B------:R-:W-:Y:S01]  /*2080*/  UMOV UR5, URZ ;  /* 0x000000ff00057c82 */ /* 0x000fe20008000000 */
[----:B------:R-:W-:Y:S01]  /*2090*/  UMOV UR6, URZ ;  /* 0x000000ff00067c82 */ /* 0x000fe20008000000 */
[----:B------:R-:W-:-:S02]  /*20a0*/  UIADD3.X UR17, UPT, UPT, UR5, -0x7fffbfe0, URZ, UP0, !UPT ;  /* 0x8000402005117890 */ /* 0x000fc400087fe4ff */
[----:B------:R-:W-:Y:S01]  /*20b0*/  UIADD3.X UR31, UPT, UPT, UR6, -0x7fffbfe0, URZ, UP1, !UPT ;  /* 0x80004020061f7890 */ /* 0x000fe20008ffe4ff */
[----:B------:R-:W-:Y:S01]  /*20c0*/  UMOV UR32, 0x0 ;  /* 0x0000000000207882 */ /* 0x000fe20000000000 */
[----:B------:R-:W-:Y:S01]  /*20d0*/  UMOV UR33, 0x8110010 ;  /* 0x0811001000217882 */ /* 0x000fe20000000000 */
[----:B------:R-:W-:Y:S01]  /*20e0*/  UMOV UR11, 0x80004020 ;  /* 0x80004020000b7882 */ /* 0x000fe20000000000 */
[----:B------:R-:W-:Y:S01]  /*20f0*/  UMOV UR13, 0x80004020 ;  /* 0x80004020000d7882 */ /* 0x000fe20000000000 */
[----:B------:R-:W-:Y:S01]  /*2100*/  UMOV UR6, 0x0 ;  /* 0x0000000000067882 */ /* 0x000fe20000000000 */
[----:B------:R-:W-:Y:S01]  /*2110*/  UMOV UR7, 0x8110010 ;  /* 0x0811001000077882 */ /* 0x000fe20000000000 */
[----:B------:R2:W-:Y:S02]  /*2120*/  UTCQMMA gdesc[UR10], gdesc[UR12], tmem[UR23], tmem[UR32], idesc[UR33], UPT ;  /* 0x00ff200c0a0075ea */ /* 0x0005e4000b800317 */
[----:B------:R2:W-:Y:S01]  /*2130*/  UTCQMMA gdesc[UR16], gdesc[UR30], tmem[UR23], tmem[UR6], idesc[UR7], UPT ;  /* 0x00ff061e100075ea */ /* 0x0005e2000b800317 */
[----:B------:R-:W-:-:S02]  /*2140*/  NOP ;  /* 0x0000000000007918 */ /* 0x000fc40000000000 */
.L_x_64:
[----:B------:R-:W-:Y:S01]  /*2150*/  ELECT P0, URZ, PT ;  /* 0x0000000000ff782f */ /* 0x000fe20003800000 */
[----:B--2---:R-:W-:-:S03]  /*2160*/  UIADD3 UR6, UPT, UPT, UR28, 0xc020, URZ ;  /* 0x0000c0201c067890 */ /* 0x004fc6000fffe0ff */
[----:B------:R-:W-:Y:S01]  /*2170*/  ISETP.LT.U32.AND P0, PT, R68, 0x20, P0 ;  /* 0x000000204400780c */ /* 0x000fe20000701070 */
[----:B------:R-:W-:-:S12]  /*2180*/  UMOV UR7, URZ ;  /* 0x000000ff00077c82 */ /* 0x000fd80008000000 */
[----:B------:R-:W-:Y:S01]  /*2190*/  VOTEU.ANY UP0, P0 ;  /* 0x0000000000ff7886 */ /* 0x000fe20000000100 */
[----:B------:R-:W-:-:S04]  /*21a0*/  VOTEU.ANY UP1, P0 ;  /* 0x0000000000ff7886 */ /* 0x000fc80000020100 */
[----:B------:R-:W-:Y:S02]  /*21b0*/  @UP0 UMOV UR6, UR6 ;  /* 0x0000000600060c82 */ /* 0x000fe40008000000 */
[----:B------:R2:W-:Y:S01]  /*21c0*/  @UP1 UTCBAR [UR6], URZ ;  /* 0x000000ff060013e9 */ /* 0x0005e200080000ff */
[----:B------:R-:W-:Y:S06]  /*21d0*/  BAR.SYNC.DEFER_BLOCKING 0x0 ;  /* 0x0000000000007b1d */ /* 0x000fec0000010000 */
[----:B------:R-:W4:Y:S02]  /*21e0*/  SYNCS.PHASECHK.TRANS64.TRYWAIT P0, [UR28+0xc020], R2 ;  /* 0x00c02002ff0075a7 */ /* 0x000f24000800111c */
[----:B--2-4-:R-:W-:Y:S05]  /*21f0*/  @!P0 BRA `(.L_x_65) ;  /* 0x0000000800488947 */ /* 0x014fea0003800000 */
.L_x_81:
[----:B------:R-:W-:Y:S02]  /*2200*/  UIADD3 UR9, UPT, UPT, UR9, 0x1, URZ ;  /* 0x0000000109097890 */ /* 0x000fe4000fffe0ff */
[----:B------:R-:W-:Y:S02]  /*2210*/  UIADD3 UR18, UPT, UPT, UR18, 0x40, URZ ;  /* 0x0000004012127890 */ /* 0x000fe4000fffe0ff */
[----:B------:R-:W-:-:S04]  /*2220*/  UISETP.NE.U32.AND UP0, UPT, UR9, 0x4, UPT ;  /* 0x000000040900788c */ /* 0x000fc8000bf05070 */
[----:B------:R-:W-:Y:S02]  /*2230*/  USEL UR5, URZ, 0x1, UP0 ;  /* 0x00000001ff057887 */ /* 0x000fe40008000000 */
[----:B------:R-:W-:Y:S02]  /*2240*/  USEL UR9, UR9, URZ, UP0 ;  /* 0x000000ff09097287 */ /* 0x000fe40008000000 */
[----:B-1----:R-:W-:Y:S02]  /*2250*/  UISETP.GE.AND UP0, UPT, UR18, UR29, UPT ;  /* 0x0000001d1200728c */ /* 0x002fe4000bf06270 */
[----:B------:R-:W-:-:S07]  /*2260*/  ULOP3.LUT UR4, UR4, UR5, URZ, 0x3c, !UPT ;  /* 0x0000000504047292 */ /* 0x000fce000f8e3cff */
[----:B------:R-:W-:Y:S05]  /*2270*/  BRA.U !UP0, `(.L_x_66) ;  /* 0xfffffff908ec7547 */ /* 0x000fea000b83ffff */
.L_x_59:
[----:B--2-4-:R-:W-:Y:S06]  /*2280*/  BAR.SYNC.DEFER_BLOCKING 0x0 ;  /* 0x0000000000007b1d */ /* 0x014fec0000010000 */
[----:B------:R-:W-:Y:S04]  /*2290*/  BSSY.RECONVERGENT B3, `(.L_x_67) ;  /* 0x0000004000037945 */ /* 0x000fe80003800200 */
[----:B------:R-:W-:Y:S05]  /*22a0*/  @P3 BRA `(.L_x_68) ;  /* 0x0000000000083947 */ /* 0x000fea0003800000 */
[----:B------:R-:W1:Y:S02]  /*22b0*/  SYNCS.CCTL.IV [UR8+0xc000] ;  /* 0x00c00000ff0079b1 */ /* 0x000e640008000008 */
[----:B-1----:R-:W1:Y:S02]  /*22c0*/  SYNCS.CCTL.IV [UR8+0xc020] ;  /* 0x00c02000ff0079b1 */ /* 0x002e640008000008 */
.L_x_68:
[----:B------:R-:W-:Y:S05]  /*22d0*/  BSYNC.RECONVERGENT B3 ;  /* 0x0000000000037941 */ /* 0x000fea0003800200 */
.L_x_67:
[----:B-1----:R-:W-:Y:S06]  /*22e0*/  BAR.SYNC.DEFER_BLOCKING 0x0 ;  /* 0x0000000000007b1d */ /* 0x002fec0000010000 */
[----:B------:R-:W-:Y:S04]  /*22f0*/  BSSY.RECONVERGENT B3, `(.L_x_69) ;  /* 0x0000004000037945 */ /* 0x000fe80003800200 */
[----:B------:R-:W-:Y:S05]  /*2300*/  @P3 BRA `(.L_x_70) ;  /* 0x0000000000083947 */ /* 0x000fea0003800000 */
[----:B------:R-:W1:Y:S02]  /*2310*/  SYNCS.CCTL.IV [UR8+0xc008] ;  /* 0x00c00800ff0079b1 */ /* 0x000e640008000008 */
[----:B-1----:R-:W1:Y:S02]  /*2320*/  SYNCS.CCTL.IV [UR8+0xc028] ;  /* 0x00c02800ff0079b1 */ /* 0x002e640008000008 */
.L_x_70:
[----:B------:R-:W-:Y:S05]  /*2330*/  BSYNC.RECONVERGENT B3 ;  /* 0x0000000000037941 */ /* 0x000fea0003800200 */
.L_x_69:
[----:B-1----:R-:W-:Y:S06]  /*2340*/  BAR.SYNC.DEFER_BLOCKING 0x0 ;  /* 0x0000000000007b1d */ /* 0x002fec0000010000 */
[----:B------:R-:W-:Y:S04]  /*2350*/  BSSY.RECONVERGENT B3, `(.L_x_71) ;  /* 0x0000004000037945 */ /* 0x000fe80003800200 */
[----:B------:R-:W-:Y:S05]  /*2360*/  @P3 BRA `(.L_x_72) ;  /* 0x0000000000083947 */ /* 0x000fea0003800000 */
[----:B------:R-:W1:Y:S02]  /*2370*/  SYNCS.CCTL.IV [UR8+0xc010] ;  /* 0x00c01000ff0079b1 */ /* 0x000e640008000008 */
[----:B-1----:R-:W1:Y:S02]  /*2380*/  SYNCS.CCTL.IV [UR8+0xc030] ;  /* 0x00c03000ff0079b1 */ /* 0x002e640008000008 */
.L_x_72:
[----:B------:R-:W-:Y:S05]  /*2390*/  BSYNC.RECONVERGENT B3 ;  /* 0x0000000000037941 */ /* 0x000fea0003800200 */
.L_x_71:
[----:B-1----:R-:W-:Y:S06]  /*23a0*/  BAR.SYNC.DEFER_BLOCKING 0x0 ;  /* 0x0000000000007b1d */ /* 0x002fec0000010000 */
[----:B------:R-:W-:Y:S04]  /*23b0*/  BSSY.RECONVERGENT B3, `(.L_x_73) ;  /* 0x0000004000037945 */ /* 0x000fe80003800200 */
[----:B------:R-:W-:Y:S05]  /*23c0*/  @P3 BRA `(.L_x_74) ;  /* 0x0000000000083947 */ /* 0x000fea0003800000 */
[----:B------:R-:W1:Y:S02]  /*23d0*/  SYNCS.CCTL.IV [UR8+0xc018] ;  /* 0x00c01800ff0079b1 */ /* 0x000e640008000008 */
[----:B-1----:R-:W1:Y:S02]  /*23e0*/  SYNCS.CCTL.IV [UR8+0xc038] ;  /* 0x00c03800ff0079b1 */ /* 0x002e640008000008 */
.L_x_74:
[----:B------:R-:W-:Y:S05]  /*23f0*/  BSYNC.RECONVERGENT B3 ;  /* 0x0000000000037941 */ /* 0x000fea0003800200 */
.L_x_73:
[----:B------:R-:W-:Y:S01]  /*2400*/  USHF.L.U32 UR22, UR22, 0x15, URZ ;  /* 0x0000001516167899 */ /* 0x000fe200080006ff */
[C---:B------:R-:W-:Y:S01]  /*2410*/  IMAD.SHL.U32 R2, R0.reuse, 0x40, RZ ;  /* 0x0000004000027824 */ /* 0x040fe200078e00ff */
[----:B------:R-:W-:Y:S01]  /*2420*/  ELECT P0, URZ, PT ;  /* 0x0000000000ff782f */ /* 0x000fe20003800000 */
[----:B------:R-:W-:Y:S01]  /*2430*/  IMAD.SHL.U32 R3, R0, 0x8, RZ ;  /* 0x0000000800037824 */ /* 0x000fe200078e00ff */
[----:B------:R-:W-:Y:S02]  /*2440*/  ULOP3.LUT UR22, UR22, 0x600000, URZ, 0xc0, !UPT ;  /* 0x0060000016167892 */ /* 0x000fe4000f8ec0ff */
[----:B------:R-:W-:Y:S01]  /*2450*/  LOP3.LUT R0, R2, 0x1fc0, RZ, 0xc0, !PT ;  /* 0x00001fc002007812 */ /* 0x000fe200078ec0ff */
[----:B------:R-:W-:Y:S01]  /*2460*/  UMOV UR9, UR14 ;  /* 0x0000000e00097c82 */ /* 0x000fe20008000000 */
[----:B------:R-:W-:Y:S01]  /*2470*/  UIADD3 UR22, UPT, UPT, UR23, UR22, URZ ;  /* 0x0000001617167290 */ /* 0x000fe2000fffe0ff */
[----:B------:R-:W-:Y:S01]  /*2480*/  ISETP.LT.U32.AND P0, PT, R68, 0x20, P0 ;  /* 0x000000204400780c */ /* 0x000fe20000701070 */
[----:B------:R-:W-:Y:S01]  /*2490*/  UMOV UR10, UR19 ;  /* 0x00000013000a7c82 */ /* 0x000fe20008000000 */
[----:B------:R-:W-:-:S04]  /*24a0*/  LOP3.LUT R0, R0, 0x30, R3, 0xf8, !PT ;  /* 0x0000003000007812 */ /* 0x000fc800078ef803 */
[C---:B------:R-:W-:Y:S02]  /*24b0*/  LOP3.LUT R2, R0.reuse, 0x10, RZ, 0x3c, !PT ;  /* 0x0000001000027812 */ /* 0x040fe400078e3cff */
[----:B---3--:R-:W2:Y:S01]  /*24c0*/  LDTM.x64 R4, tmem[UR22] ;  /* 0x00000016000479ee */ /* 0x008ea20008340000 */
[----:B------:R-:W-:Y:S01]  /*24d0*/  LOP3.LUT R3, R0, 0x20, RZ, 0x3c, !PT ;  /* 0x0000002000037812 */ /* 0x000fe200078e3cff */
[----:B------:R-:W-:-:S03]  /*24e0*/  NOP ;  /* 0x0000000000007918 */ /* 0x000fc60000000000 */
[----:B--2---:R-:W-:Y:S01]  /*24f0*/  VOTEU.ANY UP1, P0 ;  /* 0x0000000000ff7886 */ /* 0x004fe20000020100 */
[----:B------:R-:W-:Y:S01]  /*2500*/  VOTEU.ANY UP0, P0 ;  /* 0x0000000000ff7886 */ /* 0x000fe20000000100 */
[----:B------:R-:W-:Y:S02]  /*2510*/  F2FP.SATFINITE.E4M3.F32.PACK_AB_MERGE_C R6, R7, R6, RZ ;  /* 0x000000060706723e */ /* 0x000fe400048070ff */
[----:B------:R-:W-:Y:S02]  /*2520*/  F2FP.SATFINITE.E4M3.F32.PACK_AB_MERGE_C R10, R11, R10, RZ ;  /* 0x0000000a0b0a723e */ /* 0x000fe400048070ff */
[----:B------:R-:W-:Y:S02]  /*2530*/  F2FP.SATFINITE.E4M3.F32.PACK_AB_MERGE_C R14, R15, R14, RZ ;  /* 0x0000000e0f0e723e */ /* 0x000fe400048070ff */
[----:B------:R-:W-:Y:S02]  /*2540*/  F2FP.SATFINITE.E4M3.F32.PACK_AB_MERGE_C R7, R19, R18, RZ ;  /* 0x000000121307723e */ /* 0x000fe400048070ff */
[----:B------:R-:W-:-:S02]  /*2550*/  F2FP.SATFINITE.E4M3.F32.PACK_AB_MERGE_C R22, R23, R22, RZ ;  /* 0x000000161716723e */ /* 0x000fc400048070ff */
[----:B------:R-:W-:Y:S02]  /*2560*/  F2FP.SATFINITE.E4M3.F32.PACK_AB_MERGE_C R26, R27, R26, RZ ;  /* 0x0000001a1b1a723e */ /* 0x000fe400048070ff */
        /* <DEDUP_REMOVED lines=10> */
[----:B------:R-:W-:-:S02]  /*2610*/  F2FP.SATFINITE.E4M3.F32.PACK_AB_MERGE_C R4, R5, R4, R6 ;  /* 0x000000040504723e */ /* 0x000fc40004807006 */
[----:B------:R-:W-:Y:S02]  /*2620*/  F2FP.SATFINITE.E4M3.F32.PACK_AB_MERGE_C R5, R9, R8, R10 ;  /* 0x000000080905723e */ /* 0x000fe4000480700a */
[----:B------:R-:W-:Y:S02]  /*2630*/  F2FP.SATFINITE.E4M3.F32.PACK_AB_MERGE_C R6, R13, R12, R14 ;  /* 0x0000000c0d06723e */ /* 0x000fe4000480700e */
[----:B------:R-:W-:Y:S02]  /*2640*/  F2FP.SATFINITE.E4M3.F32.PACK_AB_MERGE_C R7, R17, R16, R7 ;  /* 0x000000101107723e */ /* 0x000fe40004807007 */
[----:B------:R-:W-:Y:S02]  /*2650*/  F2FP.SATFINITE.E4M3.F32.PACK_AB_MERGE_C R20, R21, R20, R22 ;  /* 0x000000141514723e */ /* 0x000fe40004807016 */
[----:B------:R-:W-:Y:S01]  /*2660*/  F2FP.SATFINITE.E4M3.F32.PACK_AB_MERGE_C R21, R25, R24, R26 ;  /* 0x000000181915723e */ /* 0x000fe2000480701a */
[----:B-1----:R1:W-:Y:S01]  /*2670*/  STS.128 [R0+UR8], R4 ;  /* 0x0000000400007988 */ /* 0x0023e20008000c08 */
[----:B------:R-:W-:-:S02]  /*2680*/  F2FP.SATFINITE.E4M3.F32.PACK_AB_MERGE_C R22, R29, R28, R30 ;  /* 0x0000001c1d16723e */ /* 0x000fc4000480701e */
[----:B------:R-:W-:Y:S02]  /*2690*/  F2FP.SATFINITE.E4M3.F32.PACK_AB_MERGE_C R23, R33, R32, R23 ;  /* 0x000000202117723e */ /* 0x000fe40004807017 */
[----:B------:R-:W-:Y:S02]  /*26a0*/  F2FP.SATFINITE.E4M3.F32.PACK_AB_MERGE_C R36, R37, R36, R38 ;  /* 0x000000242524723e */ /* 0x000fe40004807026 */
[----:B------:R-:W-:Y:S01]  /*26b0*/  F2FP.SATFINITE.E4M3.F32.PACK_AB_MERGE_C R37, R41, R40, R42 ;  /* 0x000000282925723e */ /* 0x000fe2000480702a */
[----:B------:R1:W-:Y:S01]  /*26c0*/  STS.128 [R2+UR8], R20 ;  /* 0x0000001402007988 */ /* 0x0003e20008000c08 */
[----:B------:R-:W-:Y:S02]  /*26d0*/  F2FP.SATFINITE.E4M3.F32.PACK_AB_MERGE_C R38, R45, R44, R46 ;  /* 0x0000002c2d26723e */ /* 0x000fe4000480702e */
[----:B------:R-:W-:Y:S02]  /*26e0*/  F2FP.SATFINITE.E4M3.F32.PACK_AB_MERGE_C R39, R49, R48, R50 ;  /* 0x000000303127723e */ /* 0x000fe40004807032 */
[----:B------:R-:W-:-:S02]  /*26f0*/  F2FP.SATFINITE.E4M3.F32.PACK_AB_MERGE_C R52, R53, R52, R54 ;  /* 0x000000343534723e */ /* 0x000fc40004807036 */
[----:B------:R-:W-:Y:S01]  /*2700*/  F2FP.SATFINITE.E4M3.F32.PACK_AB_MERGE_C R53, R57, R56, R58 ;  /* 0x000000383935723e */ /* 0x000fe2000480703a */
[----:B------:R1:W-:Y:S01]  /*2710*/  STS.128 [R3+UR8], R36 ;  /* 0x0000002403007988 */ /* 0x0003e20008000c08 */
[----:B------:R-:W-:Y:S02]  /*2720*/  F2FP.SATFINITE.E4M3.F32.PACK_AB_MERGE_C R54, R61, R60, R62 ;  /* 0x0000003c3d36723e */ /* 0x000fe4000480703e */
[----:B------:R-:W-:Y:S02]  /*2730*/  F2FP.SATFINITE.E4M3.F32.PACK_AB_MERGE_C R55, R65, R64, R66 ;  /* 0x000000404137723e */ /* 0x000fe40004807042 */
[----:B------:R-:W-:-:S05]  /*2740*/  LOP3.LUT R8, R0, 0x30, RZ, 0x3c, !PT ;  /* 0x0000003000087812 */ /* 0x000fca00078e3cff */
[----:B------:R1:W-:Y:S01]  /*2750*/  STS.128 [R8+UR8], R52 ;  /* 0x0000003408007988 */ /* 0x0003e20008000c08 */
[----:B------:R2:W-:Y:S06]  /*2760*/  MEMBAR.ALL.CTA ;  /* 0x0000000000007992 */ /* 0x0005ec0000008000 */
[----:B--2---:R-:W2:Y:S02]  /*2770*/  FENCE.VIEW.ASYNC.S ;  /* 0x00000000000073c6 */ /* 0x004ea40000000000 */
[----:B--2---:R-:W-:Y:S06]  /*2780*/  BAR.SYNC.DEFER_BLOCKING 0x0 ;  /* 0x0000000000007b1d */ /* 0x004fec0000010000 */
[----:B------:R1:W-:Y:S01]  /*2790*/  @UP1 UTMASTG.2D [UR8], [UR20] ;  /* 0x00000008140013b5 */ /* 0x0003e20008008000 */
[----:B------:R0:W-:Y:S01]  /*27a0*/  UTMACMDFLUSH ;  /* 0x00000000000079b7 */ /* 0x0001e20000000000 */
[----:B------:R-:W-:-:S04]  /*27b0*/  DEPBAR.LE SB0, 0x0 ;  /* 0x000080000000791a */ /* 0x000fc80000000000 */
[----:B------:R-:W-:Y:S08]  /*27c0*/  BAR.SYNC.DEFER_BLOCKING 0x0 ;  /* 0x0000000000007b1d */ /* 0x000ff00000010000 */
[----:B------:R-:W-:Y:S06]  /*27d0*/  BAR.SYNC.DEFER_BLOCKING 0x0 ;  /* 0x0000000000007b1d */ /* 0x000fec0000010000 */
[----:B-1----:R-:W-:Y:S05]  /*27e0*/  @P2 BRA `(.L_x_75) ;  /* 0x0000000000a02947 */ /* 0x002fea0003800000 */
[----:B------:R-:W1:Y:S01]  /*27f0*/  S2UR UR5, SR_CgaCtaId ;  /* 0x00000000000579c3 */ /* 0x000e620000008800 */
[----:B------:R-:W-:Y:S01]  /*2800*/  NOP ;  /* 0x0000000000007918 */ /* 0x000fe20000000000 */
[----:B------:R-:W-:Y:S01]  /*2810*/  UMOV UR4, 0x50 ;  /* 0x0000005000047882 */ /* 0x000fe20000000000 */
[----:B------:R-:W-:Y:S02]  /*2820*/  IMAD.U32 R0, RZ, RZ, UR23 ;  /* 0x00000017ff007e24 */ /* 0x000fe4000f8e00ff */
[----:B------:R-:W-:Y:S02]  /*2830*/  IMAD.MOV.U32 R3, RZ, RZ, 0x3 ;  /* 0x00000003ff037424 */ /* 0x000fe400078e00ff */
[----:B------:R-:W-:Y:S01]  /*2840*/  IMAD.MOV.U32 R7, RZ, RZ, 0x1 ;  /* 0x00000001ff077424 */ /* 0x000fe200078e00ff */
[----:B------:R-:W-:-:S04]  /*2850*/  LOP3.LUT R0, R0, 0xffff, RZ, 0xc0, !PT ;  /* 0x0000ffff00007812 */ /* 0x000fc800078ec0ff */
[----:B------:R-:W-:-:S05]  /*2860*/  SHF.R.U32.HI R0, RZ, 0x5, R0 ;  /* 0x00000005ff007819 */ /* 0x000fca0000011600 */
[----:B------:R-:W-:Y:S01]  /*2870*/  VIADD R2, R0, 0x10 ;  /* 0x0000001000027836 */ /* 0x000fe20000000000 */
[----:B------:R-:W-:Y:S01]  /*2880*/  SHF.L.U32 R0, R3, R0, RZ ;  /* 0x0000000003007219 */ /* 0x000fe200000006ff */
[----:B-1----:R-:W-:-:S03]  /*2890*/  ULEA UR6, UR5, UR4, 0x18 ;  /* 0x0000000405067291 */ /* 0x002fc6000f8ec0ff */
[----:B------:R-:W-:-:S04]  /*28a0*/  SHF.L.U32 R3, R7, R2, RZ ;  /* 0x0000000207037219 */ /* 0x000fc800000006ff */
[----:B------:R-:W-:Y:S02]  /*28b0*/  LOP3.LUT R0, R3, R0, RZ, 0xfc, !PT ;  /* 0x0000000003007212 */ /* 0x000fe400078efcff */
[----:B------:R-:W1:Y:S02]  /*28c0*/  LDS R5, [UR6] ;  /* 0x00000006ff057984 */ /* 0x000e640008000800 */
[C---:B------:R-:W-:Y:S02]  /*28d0*/  LOP3.LUT R2, R0.reuse, 0xffff, RZ, 0xc0, !PT ;  /* 0x0000ffff00027812 */ /* 0x040fe400078ec0ff */
[----:B-1----:R-:W-:-:S04]  /*28e0*/  LOP3.LUT R3, R0, 0xffff, R5, 0x80, !PT ;  /* 0x0000ffff00037812 */ /* 0x002fc800078e8005 */
[----:B------:R-:W-:-:S13]  /*28f0*/  ISETP.NE.AND P0, PT, R3, R2, PT ;  /* 0x000000020300720c */ /* 0x000fda0003f05270 */
[----:B------:R-:W-:Y:S05]  /*2900*/  @P0 BRA `(.L_x_76) ;  /* 0x0000000000500947 */ /* 0x000fea0003800000 */
[----:B------:R-:W-:Y:S02]  /*2910*/  SHF.R.U32.HI R5, RZ, 0x10, R5 ;  /* 0x00000010ff057819 */ /* 0x000fe40000011605 */
[----:B------:R-:W-:-:S04]  /*2920*/  SHF.R.U32.HI R2, RZ, 0x10, R0 ;  /* 0x00000010ff027819 */ /* 0x000fc80000011600 */
[----:B------:R-:W-:-:S04]  /*2930*/  LOP3.LUT R5, R5, R2, RZ, 0xc0, !PT ;  /* 0x0000000205057212 */ /* 0x000fc800078ec0ff */
[----:B------:R-:W-:-:S13]  /*2940*/  ISETP.NE.AND P0, PT, R5, R2, PT ;  /* 0x000000020500720c */ /* 0x000fda0003f05270 */
[----:B------:R-:W-:Y:S05]  /*2950*/  @P0 BRA `(.L_x_77) ;  /* 0x0000000000300947 */ /* 0x000fea0003800000 */
[----:B------:R-:W-:Y:S01]  /*2960*/  R2UR UR4, R0 ;  /* 0x00000000000472ca */ /* 0x000fe200000e0000 */
[----:B------:R-:W-:Y:S01]  /*2970*/  VOTEU.ANY UR5, UPT, PT ;  /* 0x0000000000057886 */ /* 0x000fe200038e0100 */
[----:B------:R-:W1:Y:S01]  /*2980*/  S2R R0, SR_LANEID ;  /* 0x0000000000007919 */ /* 0x000e620000000000 */
[----:B------:R-:W-:-:S10]  /*2990*/  UFLO.U32 UR5, UR5 ;  /* 0x00000005000572bd */ /* 0x000fd400080e0000 */
[----:B------:R-:W-:-:S06]  /*29a0*/  ULOP3.LUT UR4, URZ, UR4, URZ, 0x33, !UPT ;  /* 0x00000004ff047292 */ /* 0x000fcc000f8e33ff */
[----:B------:R-:W-:-:S04]  /*29b0*/  IMAD.U32 R2, RZ, RZ, UR4 ;  /* 0x00000004ff027e24 */ /* 0x000fc8000f8e00ff */
[----:B------:R-:W2:Y:S02]  /*29c0*/  REDUX UR7, R2 ;  /* 0x00000000020773c4 */ /* 0x000ea40000000000 */
[----:B------:R3:W-:Y:S01]  /*29d0*/  UTCATOMSWS.AND URZ, UR4 ;  /* 0x0000000400ff79e3 */ /* 0x0007e20008000000 */
[----:B-1----:R-:W-:Y:S01]  /*29e0*/  ISETP.EQ.U32.AND P0, PT, R0, UR5, PT ;  /* 0x0000000500007c0c */ /* 0x002fe2000bf02070 */
[----:B--2---:R-:W-:-:S12]  /*29f0*/  IMAD.U32 R0, RZ, RZ, UR7 ;  /* 0x00000007ff007e24 */ /* 0x004fd8000f8e00ff */
[----:B------:R3:W-:Y:S01]  /*2a00*/  @P0 ATOMS.AND RZ, [UR6], R0 ;  /* 0x00000000ffff098c */ /* 0x0007e2000a800006 */
[----:B------:R-:W-:Y:S05]  /*2a10*/  BRA `(.L_x_75) ;  /* 0x0000000000147947 */ /* 0x000fea0003800000 */
.L_x_77:
[----:B------:R-:W-:-:S07]  /*2a20*/  MOV R2, 0x2a40 ;  /* 0x00002a4000027802 */ /* 0x000fce0000000f00 */
[----:B------:R-:W-:Y:S05]  /*2a30*/  CALL.REL.NOINC `($__internal_0_$__cuda_sm10x_tcgen05_guardrail_trap_col_being_dealloced_not_returned_by_alloc) ;  /* 0x0000000000447944 */ /* 0x000fea0003c00000 */
[----:B------:R-:W-:Y:S05]  /*2a40*/  BRA `(.L_x_75) ;  /* 0x0000000000087947 */ /* 0x000fea0003800000 */
.L_x_76:
[----:B------:R-:W-:-:S07]  /*2a50*/  MOV R2, 0x2a70 ;  /* 0x00002a7000027802 */ /* 0x000fce0000000f00 */
[----:B------:R-:W-:Y:S05]  /*2a60*/  CALL.REL.NOINC `($__internal_2_$__cuda_sm10x_tcgen05_guardrail_trap_unallocated_columns_being_dealloced) ;  /* 0x0000000000507944 */ /* 0x000fea0003c00000 */
.L_x_75:
[----:B------:R-:W-:Y:S01]  /*2a70*/  NOP ;  /* 0x0000000000007918 */ /* 0x000fe20000000000 */
[----:B---3--:R-:W-:Y:S05]  /*2a80*/  EXIT ;  /* 0x000000000000794d */ /* 0x008fea0003800000 */
.L_x_60:
[----:B------:R-:W1:Y:S02]  /*2a90*/  SYNCS.PHASECHK.TRANS64.TRYWAIT P0, [UR8+0xc000], RZ ;  /* 0x00c000ffff0075a7 */ /* 0x000e640008001108 */
[----:B-1----:R-:W-:Y:S05]  /*2aa0*/  @!P0 BRA `(.L_x_60) ;  /* 0xfffffffc00f88947 */ /* 0x002fea000383ffff */
[----:B------:R-:W-:Y:S05]  /*2ab0*/  BRA `(.L_x_78) ;  /* 0xfffffff000407947 */ /* 0x000fea000383ffff */
.L_x_62:
[----:B------:R-:W1:Y:S02]  /*2ac0*/  SYNCS.PHASECHK.TRANS64.TRYWAIT P1, [UR8+0xc020], RZ ;  /* 0x00c020ffff0075a7 */ /* 0x000e640008021108 */
[----:B-1----:R-:W-:Y:S05]  /*2ad0*/  @!P1 BRA `(.L_x_62) ;  /* 0xfffffffc00f89947 */ /* 0x002fea000383ffff */
[----:B------:R-:W-:Y:S05]  /*2ae0*/  BRA `(.L_x_79) ;  /* 0xfffffff000bc7947 */ /* 0x000fea000383ffff */
.L_x_63:
[----:B------:R-:W2:Y:S02]  /*2af0*/  SYNCS.PHASECHK.TRANS64.TRYWAIT P0, [UR28+0xc000], R2 ;  /* 0x00c00002ff0075a7 */ /* 0x000ea4000800111c */
[----:B--2---:R-:W-:Y:S05]  /*2b00*/  @!P0 BRA `(.L_x_63) ;  /* 0xfffffffc00f88947 */ /* 0x004fea000383ffff */
[----:B------:R-:W-:Y:S05]  /*2b10*/  BRA `(.L_x_80) ;  /* 0xfffffff4003c7947 */ /* 0x000fea000383ffff */
.L_x_65:
[----:B------:R-:W2:Y:S02]  /*2b20*/  SYNCS.PHASECHK.TRANS64.TRYWAIT P0, [UR28+0xc020], R2 ;  /* 0x00c02002ff0075a7 */ /* 0x000ea4000800111c */
[----:B--2---:R-:W-:Y:S05]  /*2b30*/  @!P0 BRA `(.L_x_65) ;  /* 0xfffffffc00f88947 */ /* 0x004fea000383ffff */
[----:B------:R-:W-:Y:S05]  /*2b40*/  BRA `(.L_x_81) ;  /* 0xfffffff400ac7947 */ /* 0x000fea000383ffff */
        .weak           $__internal_0_$__cuda_sm10x_tcgen05_guardrail_trap_col_being_dealloced_not_returned_by_alloc
        .type           $__internal_0_$__cuda_sm10x_tcgen05_guardrail_trap_col_being_dealloced_not_returned_by_alloc,@function
        .size           $__internal_0_$__cuda_sm10x_tcgen05_guardrail_trap_col_being_dealloced_not_returned_by_alloc,($__internal_1_$__cuda_sm10x_tcgen05_guardrail_trap_phase_invalid_during_alloc - $__internal_0_$__cuda_sm10x_tcgen05_guardrail_trap_col_being_dealloced_not_returned_by_alloc)
$__internal_0_$__cuda_sm10x_tcgen05_guardrail_trap_col_being_dealloced_not_returned_by_alloc:
[----:B------:R-:W-:Y:S05]  /*2b50*/  BPT.TRAP 0x1 ;  /* 0x000000040000795c */ /* 0x000fea0000300000 */
[----:B------:R-:W-:-:S04]  /*2b60*/  IMAD.MOV.U32 R3, RZ, RZ, 0x0 ;  /* 0x00000000ff037424 */ /* 0x000fc800078e00ff */
[----:B------:R-:W-:Y:S05]  /*2b70*/  RET.REL.NODEC R2 `(gluon_tcgen05) ;  /* 0xffffffd402207950 */ /* 0x000fea0003c3ffff */
        .weak           $__internal_1_$__cuda_sm10x_tcgen05_guardrail_trap_phase_invalid_during_alloc
        .type           $__internal_1_$__cuda_sm10x_tcgen05_guardrail_trap_phase_invalid_during_alloc,@function
        .size           $__internal_1_$__cuda_sm10x_tcgen05_guardrail_trap_phase_invalid_during_alloc,($__internal_2_$__cuda_sm10x_tcgen05_guardrail_trap_unallocated_columns_being_dealloced - $__internal_1_$__cuda_sm10x_tcgen05_guardrail_trap_phase_invalid_during_alloc)
$__internal_1_$__cuda_sm10x_tcgen05_guardrail_trap_phase_invalid_during_alloc:
[----:B------:R-:W-:Y:S05]  /*2b80*/  BPT.TRAP 0x1 ;  /* 0x000000040000795c */ /* 0x000fea0000300000 */
[----:B------:R-:W-:-:S04]  /*2b90*/  IMAD.MOV.U32 R3, RZ, RZ, 0x0 ;  /* 0x00000000ff037424 */ /* 0x000fc800078e00ff */
[----:B------:R-:W-:Y:S05]  /*2ba0*/  RET.REL.NODEC R2 `(gluon_tcgen05) ;  /* 0xffffffd402147950 */ /* 0x000fea0003c3ffff */
        .weak           $__internal_2_$__cuda_sm10x_tcgen05_guardrail_trap_unallocated_columns_being_dealloced
        .type           $__internal_2_$__cuda_sm10x_tcgen05_guardrail_trap_unallocated_columns_being_dealloced,@function
        .size           $__internal_2_$__cuda_sm10x_tcgen05_guardrail_trap_unallocated_columns_being_dealloced,(.L_x_85 - $__internal_2_$__cuda_sm10x_tcgen05_guardrail_trap_unallocated_columns_being_dealloced)
$__internal_2_$__cuda_sm10x_tcgen05_guardrail_trap_unallocated_columns_being_dealloced:
[----:B------:R-:W-:Y:S05]  /*2bb0*/  BPT.TRAP 0x1 ;  /* 0x000000040000795c */ /* 0x000fea0000300000 */
[----:B------:R-:W-:-:S04]  /*2bc0*/  IMAD.MOV.U32 R3, RZ, RZ, 0x0 ;  /* 0x00000000ff037424 */ /* 0x000fc800078e00ff */
[----:B------:R-:W-:Y:S05]  /*2bd0*/  RET.REL.NODEC R2 `(gluon_tcgen05) ;  /* 0xffffffd402087950 */ /* 0x000fea0003c3ffff */
.L_x_82:
[----:B------:R-:W-:-:S00]  /*2be0*/  BRA `(.L_x_82) ;  /* 0xfffffffc00fc7947 */ /* 0x000fc0000383ffff */
[----:B------:R-:W-:-:S00]  /*2bf0*/  NOP ;  /* 0x0000000000007918 */ /* 0x000fc00000000000 */
        /* <DEDUP_REMOVED lines=8> */
.L_x_85:


//--------------------- .nv.shared.gluon_tcgen05  --------------------------
	.section	.nv.shared.gluon_tcgen05,"aw",@nobits
	.sectionflags	@""
	.align	16
	.zero		1024


//--------------------- .nv.shared.reserved.0     --------------------------
	.section	.nv.shared.reserved.0,"aw",@nobits
	.align	8
	.weak		__nv_reservedSMEM_offset_0_alias
	.size		__nv_reservedSMEM_offset_0_alias, 0, 64
	.other		__nv_reservedSMEM_offset_0_alias,@"STO_CUDA_RESERVED_SHARED STV_DEFAULT"
__nv_reservedSMEM_offset_0_alias:
	.zero		0
.nv.shared.reserved.0:
	.zero		64
	.weak		__nv_reservedSMEM_allocation_phase
	.type		__nv_reservedSMEM_allocation_phase,@object
	.size		__nv_reservedSMEM_allocation_phase,(.L_0 - __nv_reservedSMEM_allocation_phase)
__nv_reservedSMEM_allocation_phase:
	.zero		1
.L_0:
	.zero		7
	.weak		__nv_reservedSMEM_devtool_atexit_pc
	.type		__nv_reservedSMEM_devtool_atexit_pc,@object
	.size		__nv_reservedSMEM_devtool_atexit_pc,(__nv_reservedSMEM_allocation_mask - __nv_reservedSMEM_devtool_atexit_pc)
__nv_reservedSMEM_devtool_atexit_pc:
	.zero		8
	.weak		__nv_reservedSMEM_allocation_mask
	.type		__nv_reservedSMEM_allocation_mask,@object
	.size		__nv_reservedSMEM_allocation_mask,(.L_2 - __nv_reservedSMEM_allocation_mask)
__nv_reservedSMEM_allocation_mask:
	.zero		4
.L_2:


//--------------------- .nv.constant0.gluon_tcgen05 --------------------------
	.section	.nv.constant0.gluon_tcgen05,"a",@progbits
	.sectionflags	@""
	.align	4
.nv.constant0.gluon_tcgen05:
	.zero		976


//--------------------- SYMBOLS --------------------------

	.type		.nv.reservedSmem.offset0,@object
	.size		.nv.reservedSmem.offset0,0x4
	.type		.nv.reservedSmem.cap,@object
	.size		.nv.reservedSmem.cap,0x4
